//
// Generated by NVIDIA NVVM Compiler
//
// Compiler Build ID: CL-36424714
// Cuda compilation tools, release 13.0, V13.0.88
// Based on NVVM 20.0.0
//

.version 9.0
.target sm_100
.address_size 64

	// .globl	_Z9A1_kernelPdS_d
.global .align 1 .b8 _ZN34_INTERNAL_b11319a5_4_k_cu_e715ed1a4cuda3std3__45__cpo5beginE[1];
.global .align 1 .b8 _ZN34_INTERNAL_b11319a5_4_k_cu_e715ed1a4cuda3std3__45__cpo3endE[1];
.global .align 1 .b8 _ZN34_INTERNAL_b11319a5_4_k_cu_e715ed1a4cuda3std3__45__cpo6cbeginE[1];
.global .align 1 .b8 _ZN34_INTERNAL_b11319a5_4_k_cu_e715ed1a4cuda3std3__45__cpo4cendE[1];
.global .align 1 .b8 _ZN34_INTERNAL_b11319a5_4_k_cu_e715ed1a4cuda3std3__45__cpo6rbeginE[1];
.global .align 1 .b8 _ZN34_INTERNAL_b11319a5_4_k_cu_e715ed1a4cuda3std3__45__cpo4rendE[1];
.global .align 1 .b8 _ZN34_INTERNAL_b11319a5_4_k_cu_e715ed1a4cuda3std3__45__cpo7crbeginE[1];
.global .align 1 .b8 _ZN34_INTERNAL_b11319a5_4_k_cu_e715ed1a4cuda3std3__45__cpo5crendE[1];
.global .align 1 .b8 _ZN34_INTERNAL_b11319a5_4_k_cu_e715ed1a4cuda3std3__436_GLOBAL__N__b11319a5_4_k_cu_e715ed1a6ignoreE[1];
.global .align 1 .b8 _ZN34_INTERNAL_b11319a5_4_k_cu_e715ed1a4cuda3std3__419piecewise_constructE[1];
.global .align 1 .b8 _ZN34_INTERNAL_b11319a5_4_k_cu_e715ed1a4cuda3std3__48in_placeE[1];
.global .align 1 .b8 _ZN34_INTERNAL_b11319a5_4_k_cu_e715ed1a4cuda3std3__420unreachable_sentinelE[1];
.global .align 1 .b8 _ZN34_INTERNAL_b11319a5_4_k_cu_e715ed1a4cuda3std3__47nulloptE[1];
.global .align 1 .b8 _ZN34_INTERNAL_b11319a5_4_k_cu_e715ed1a4cuda3std3__48unexpectE[1];
.global .align 1 .b8 _ZN34_INTERNAL_b11319a5_4_k_cu_e715ed1a4cuda3std6ranges3__45__cpo4swapE[1];
.global .align 1 .b8 _ZN34_INTERNAL_b11319a5_4_k_cu_e715ed1a4cuda3std6ranges3__45__cpo9iter_moveE[1];
.global .align 1 .b8 _ZN34_INTERNAL_b11319a5_4_k_cu_e715ed1a4cuda3std6ranges3__45__cpo5beginE[1];
.global .align 1 .b8 _ZN34_INTERNAL_b11319a5_4_k_cu_e715ed1a4cuda3std6ranges3__45__cpo3endE[1];
.global .align 1 .b8 _ZN34_INTERNAL_b11319a5_4_k_cu_e715ed1a4cuda3std6ranges3__45__cpo6cbeginE[1];
.global .align 1 .b8 _ZN34_INTERNAL_b11319a5_4_k_cu_e715ed1a4cuda3std6ranges3__45__cpo4cendE[1];
.global .align 1 .b8 _ZN34_INTERNAL_b11319a5_4_k_cu_e715ed1a4cuda3std6ranges3__45__cpo7advanceE[1];
.global .align 1 .b8 _ZN34_INTERNAL_b11319a5_4_k_cu_e715ed1a4cuda3std6ranges3__45__cpo9iter_swapE[1];
.global .align 1 .b8 _ZN34_INTERNAL_b11319a5_4_k_cu_e715ed1a4cuda3std6ranges3__45__cpo4nextE[1];
.global .align 1 .b8 _ZN34_INTERNAL_b11319a5_4_k_cu_e715ed1a4cuda3std6ranges3__45__cpo4prevE[1];
.global .align 1 .b8 _ZN34_INTERNAL_b11319a5_4_k_cu_e715ed1a4cuda3std6ranges3__45__cpo4dataE[1];
.global .align 1 .b8 _ZN34_INTERNAL_b11319a5_4_k_cu_e715ed1a4cuda3std6ranges3__45__cpo5cdataE[1];
.global .align 1 .b8 _ZN34_INTERNAL_b11319a5_4_k_cu_e715ed1a4cuda3std6ranges3__45__cpo4sizeE[1];
.global .align 1 .b8 _ZN34_INTERNAL_b11319a5_4_k_cu_e715ed1a4cuda3std6ranges3__45__cpo5ssizeE[1];
.global .align 1 .b8 _ZN34_INTERNAL_b11319a5_4_k_cu_e715ed1a4cuda3std6ranges3__45__cpo8distanceE[1];
.global .align 1 .b8 _ZN34_INTERNAL_b11319a5_4_k_cu_e715ed1a6thrust24THRUST_300001_SM_1000_NS8cuda_cub3parE[1];
.global .align 1 .b8 _ZN34_INTERNAL_b11319a5_4_k_cu_e715ed1a6thrust24THRUST_300001_SM_1000_NS8cuda_cub10par_nosyncE[1];
.global .align 1 .b8 _ZN34_INTERNAL_b11319a5_4_k_cu_e715ed1a6thrust24THRUST_300001_SM_1000_NS6system6detail10sequential3seqE[1];
.global .align 1 .b8 _ZN34_INTERNAL_b11319a5_4_k_cu_e715ed1a6thrust24THRUST_300001_SM_1000_NS6system3cpp3parE[1];
.global .align 1 .b8 _ZN34_INTERNAL_b11319a5_4_k_cu_e715ed1a6thrust24THRUST_300001_SM_1000_NS12placeholders2_1E[1];
.global .align 1 .b8 _ZN34_INTERNAL_b11319a5_4_k_cu_e715ed1a6thrust24THRUST_300001_SM_1000_NS12placeholders2_2E[1];
.global .align 1 .b8 _ZN34_INTERNAL_b11319a5_4_k_cu_e715ed1a6thrust24THRUST_300001_SM_1000_NS12placeholders2_3E[1];
.global .align 1 .b8 _ZN34_INTERNAL_b11319a5_4_k_cu_e715ed1a6thrust24THRUST_300001_SM_1000_NS12placeholders2_4E[1];
.global .align 1 .b8 _ZN34_INTERNAL_b11319a5_4_k_cu_e715ed1a6thrust24THRUST_300001_SM_1000_NS12placeholders2_5E[1];
.global .align 1 .b8 _ZN34_INTERNAL_b11319a5_4_k_cu_e715ed1a6thrust24THRUST_300001_SM_1000_NS12placeholders2_6E[1];
.global .align 1 .b8 _ZN34_INTERNAL_b11319a5_4_k_cu_e715ed1a6thrust24THRUST_300001_SM_1000_NS12placeholders2_7E[1];
.global .align 1 .b8 _ZN34_INTERNAL_b11319a5_4_k_cu_e715ed1a6thrust24THRUST_300001_SM_1000_NS12placeholders2_8E[1];
.global .align 1 .b8 _ZN34_INTERNAL_b11319a5_4_k_cu_e715ed1a6thrust24THRUST_300001_SM_1000_NS12placeholders2_9E[1];
.global .align 1 .b8 _ZN34_INTERNAL_b11319a5_4_k_cu_e715ed1a6thrust24THRUST_300001_SM_1000_NS12placeholders3_10E[1];
.global .align 1 .b8 _ZN34_INTERNAL_b11319a5_4_k_cu_e715ed1a6thrust24THRUST_300001_SM_1000_NS3seqE[1];
.global .align 1 .b8 _ZN34_INTERNAL_b11319a5_4_k_cu_e715ed1a6thrust24THRUST_300001_SM_1000_NS6deviceE[1];
.extern .shared .align 16 .b8 sdata[];

.visible .entry _Z9A1_kernelPdS_d(
	.param .u64 .ptr .align 1 _Z9A1_kernelPdS_d_param_0,
	.param .u64 .ptr .align 1 _Z9A1_kernelPdS_d_param_1,
	.param .f64 _Z9A1_kernelPdS_d_param_2
)
{
	.reg .b32 	%r<5>;
	.reg .b64 	%rd<8>;
	.reg .b64 	%fd<5>;

	ld.param.u64 	%rd1, [_Z9A1_kernelPdS_d_param_0];
	ld.param.u64 	%rd2, [_Z9A1_kernelPdS_d_param_1];
	ld.param.f64 	%fd1, [_Z9A1_kernelPdS_d_param_2];
	cvta.to.global.u64 	%rd3, %rd1;
	cvta.to.global.u64 	%rd4, %rd2;
	mov.u32 	%r1, %ctaid.x;
	mov.u32 	%r2, %ntid.x;
	mov.u32 	%r3, %tid.x;
	mad.lo.s32 	%r4, %r1, %r2, %r3;
	mul.wide.u32 	%rd5, %r4, 8;
	add.s64 	%rd6, %rd4, %rd5;
	ld.global.f64 	%fd2, [%rd6];
	add.s64 	%rd7, %rd3, %rd5;
	ld.global.f64 	%fd3, [%rd7];
	fma.rn.f64 	%fd4, %fd1, %fd2, %fd3;
	st.global.f64 	[%rd7], %fd4;
	ret;

}
	// .globl	_Z9A2_kernelPdS_S_dS_S_i
.visible .entry _Z9A2_kernelPdS_S_dS_S_i(
	.param .u64 .ptr .align 1 _Z9A2_kernelPdS_S_dS_S_i_param_0,
	.param .u64 .ptr .align 1 _Z9A2_kernelPdS_S_dS_S_i_param_1,
	.param .u64 .ptr .align 1 _Z9A2_kernelPdS_S_dS_S_i_param_2,
	.param .f64 _Z9A2_kernelPdS_S_dS_S_i_param_3,
	.param .u64 .ptr .align 1 _Z9A2_kernelPdS_S_dS_S_i_param_4,
	.param .u64 .ptr .align 1 _Z9A2_kernelPdS_S_dS_S_i_param_5,
	.param .u32 _Z9A2_kernelPdS_S_dS_S_i_param_6
)
{
	.reg .pred 	%p<5>;
	.reg .b32 	%r<12>;
	.reg .b64 	%rd<48>;
	.reg .b64 	%fd<79>;

	ld.param.u64 	%rd8, [_Z9A2_kernelPdS_S_dS_S_i_param_0];
	ld.param.u64 	%rd11, [_Z9A2_kernelPdS_S_dS_S_i_param_1];
	ld.param.u64 	%rd12, [_Z9A2_kernelPdS_S_dS_S_i_param_4];
	ld.param.u64 	%rd10, [_Z9A2_kernelPdS_S_dS_S_i_param_5];
	ld.param.u32 	%r1, [_Z9A2_kernelPdS_S_dS_S_i_param_6];
	cvta.to.global.u64 	%rd1, %rd12;
	cvta.to.global.u64 	%rd2, %rd11;
	mov.u32 	%r2, %ctaid.x;
	mov.u32 	%r3, %ntid.x;
	mov.u32 	%r4, %tid.x;
	mad.lo.s32 	%r5, %r2, %r3, %r4;
	add.s32 	%r6, %r5, 1;
	cvt.u64.u32 	%rd3, %r6;
	cvt.s64.s32 	%rd4, %r1;
	setp.ge.u64 	%p1, %rd3, %rd4;
	@%p1 bra 	$L__BB1_5;
	cvta.to.global.u64 	%rd5, %rd8;
	cvta.to.global.u64 	%rd13, %rd10;
	shl.b32 	%r7, %r1, 1;
	cvt.s64.s32 	%rd6, %r7;
	shl.b64 	%rd7, %rd4, 3;
	shl.b64 	%rd14, %rd3, 3;
	add.s64 	%rd15, %rd13, %rd14;
	ld.global.f64 	%fd4, [%rd15];
	setp.neu.f64 	%p2, %fd4, 0d0000000000000000;
	@%p2 bra 	$L__BB1_3;
	add.s64 	%rd32, %rd2, %rd14;
	ld.global.f64 	%fd68, [%rd32];
	add.f64 	%fd69, %fd68, 0d0000000000000000;
	st.global.f64 	[%rd32], %fd69;
	add.s64 	%rd33, %rd32, %rd7;
	ld.global.f64 	%fd70, [%rd33];
	add.f64 	%fd71, %fd70, 0d0000000000000000;
	st.global.f64 	[%rd33], %fd71;
	shl.b64 	%rd34, %rd6, 3;
	add.s64 	%rd35, %rd32, %rd34;
	ld.global.f64 	%fd72, [%rd35];
	add.f64 	%fd73, %fd72, 0d0000000000000000;
	st.global.f64 	[%rd35], %fd73;
	add.s64 	%rd36, %rd1, %rd14;
	mov.b64 	%rd37, 0;
	st.global.u64 	[%rd36], %rd37;
	add.s64 	%rd38, %rd36, %rd7;
	st.global.u64 	[%rd38], %rd37;
	mov.f64 	%fd78, 0d0000000000000000;
	bra.uni 	$L__BB1_4;
$L__BB1_3:
	ld.param.f64 	%fd77, [_Z9A2_kernelPdS_S_dS_S_i_param_3];
	ld.param.u64 	%rd47, [_Z9A2_kernelPdS_S_dS_S_i_param_2];
	ld.global.f64 	%fd5, [%rd5];
	shl.b64 	%rd16, %rd3, 3;
	add.s64 	%rd17, %rd5, %rd16;
	ld.global.f64 	%fd6, [%rd17];
	sub.f64 	%fd7, %fd5, %fd6;
	shl.b64 	%rd18, %rd4, 3;
	add.s64 	%rd19, %rd5, %rd18;
	ld.global.f64 	%fd8, [%rd19];
	add.s64 	%rd20, %rd19, %rd16;
	ld.global.f64 	%fd9, [%rd20];
	sub.f64 	%fd10, %fd8, %fd9;
	add.s64 	%rd21, %rd19, %rd18;
	ld.global.f64 	%fd11, [%rd21];
	add.s64 	%rd22, %rd21, %rd16;
	ld.global.f64 	%fd12, [%rd22];
	sub.f64 	%fd13, %fd11, %fd12;
	abs.f64 	%fd14, %fd7;
	abs.f64 	%fd15, %fd10;
	abs.f64 	%fd16, %fd13;
	add.f64 	%fd17, %fd14, %fd15;
	add.f64 	%fd18, %fd17, %fd16;
	max.f64 	%fd19, %fd14, %fd15;
	max.f64 	%fd20, %fd19, %fd16;
	{
	.reg .b32 %temp; 
	mov.b64 	{%temp, %r8}, %fd20;
	}
	and.b32  	%r9, %r8, -4194304;
	xor.b32  	%r10, %r9, 2144337920;
	mov.b32 	%r11, 0;
	mov.b64 	%fd21, {%r11, %r10};
	min.f64 	%fd22, %fd19, %fd16;
	mul.f64 	%fd23, %fd22, %fd21;
	min.f64 	%fd24, %fd14, %fd15;
	mul.f64 	%fd25, %fd24, %fd21;
	mul.f64 	%fd26, %fd20, %fd21;
	mul.f64 	%fd27, %fd23, %fd23;
	fma.rn.f64 	%fd28, %fd25, %fd25, %fd27;
	fma.rn.f64 	%fd29, %fd26, %fd26, %fd28;
	rsqrt.approx.ftz.f64 	%fd30, %fd29;
	mul.rn.f64 	%fd31, %fd30, %fd30;
	neg.f64 	%fd32, %fd31;
	fma.rn.f64 	%fd33, %fd29, %fd32, 0d3FF0000000000000;
	setp.eq.f64 	%p3, %fd20, 0d7FF0000000000000;
	add.f64 	%fd34, %fd18, 0d7FF0000000000000;
	setp.gt.f64 	%p4, %fd18, 0d0000000000000000;
	mul.rn.f64 	%fd35, %fd33, %fd30;
	fma.rn.f64 	%fd36, %fd33, 0d3FD8000000000000, 0d3FE0000000000000;
	fma.rn.f64 	%fd37, %fd36, %fd35, %fd30;
	mul.f64 	%fd38, %fd21, %fd37;
	selp.f64 	%fd39, %fd38, %fd34, %p4;
	selp.f64 	%fd40, 0d0000000000000000, %fd39, %p3;
	mul.f64 	%fd41, %fd77, %fd40;
	mul.f64 	%fd42, %fd40, %fd41;
	mul.f64 	%fd43, %fd40, %fd42;
	cvta.to.global.u64 	%rd23, %rd47;
	ld.global.f64 	%fd44, [%rd23];
	mul.f64 	%fd45, %fd43, %fd44;
	add.s64 	%rd24, %rd2, %rd16;
	ld.global.f64 	%fd46, [%rd24];
	fma.rn.f64 	%fd47, %fd7, %fd45, %fd46;
	st.global.f64 	[%rd24], %fd47;
	ld.global.f64 	%fd48, [%rd23];
	mul.f64 	%fd49, %fd43, %fd48;
	add.s64 	%rd25, %rd24, %rd18;
	ld.global.f64 	%fd50, [%rd25];
	fma.rn.f64 	%fd51, %fd10, %fd49, %fd50;
	st.global.f64 	[%rd25], %fd51;
	ld.global.f64 	%fd52, [%rd23];
	mul.f64 	%fd53, %fd43, %fd52;
	shl.b64 	%rd26, %rd6, 3;
	add.s64 	%rd27, %rd24, %rd26;
	ld.global.f64 	%fd54, [%rd27];
	fma.rn.f64 	%fd55, %fd13, %fd53, %fd54;
	st.global.f64 	[%rd27], %fd55;
	add.s64 	%rd28, %rd23, %rd16;
	ld.global.f64 	%fd56, [%rd28];
	neg.f64 	%fd57, %fd56;
	mul.f64 	%fd58, %fd43, %fd57;
	mul.f64 	%fd59, %fd7, %fd58;
	add.s64 	%rd29, %rd1, %rd16;
	st.global.f64 	[%rd29], %fd59;
	ld.global.f64 	%fd60, [%rd28];
	neg.f64 	%fd61, %fd60;
	mul.f64 	%fd62, %fd43, %fd61;
	mul.f64 	%fd63, %fd10, %fd62;
	add.s64 	%rd30, %rd29, %rd18;
	st.global.f64 	[%rd30], %fd63;
	ld.global.f64 	%fd64, [%rd28];
	neg.f64 	%fd65, %fd64;
	mul.f64 	%fd66, %fd43, %fd65;
	mul.f64 	%fd78, %fd13, %fd66;
$L__BB1_4:
	add.s64 	%rd39, %rd6, %rd3;
	shl.b64 	%rd40, %rd39, 3;
	add.s64 	%rd41, %rd1, %rd40;
	st.global.f64 	[%rd41], %fd78;
	ld.global.f64 	%fd74, [%rd2];
	st.global.f64 	[%rd1], %fd74;
	shl.b64 	%rd42, %rd4, 3;
	add.s64 	%rd43, %rd2, %rd42;
	ld.global.f64 	%fd75, [%rd43];
	add.s64 	%rd44, %rd1, %rd42;
	st.global.f64 	[%rd44], %fd75;
	add.s64 	%rd45, %rd43, %rd42;
	ld.global.f64 	%fd76, [%rd45];
	add.s64 	%rd46, %rd44, %rd42;
	st.global.f64 	[%rd46], %fd76;
$L__BB1_5:
	ret;

}
	// .globl	_Z8B_kernelPdS_S_S_diS_d
.visible .entry _Z8B_kernelPdS_S_S_diS_d(
	.param .u64 .ptr .align 1 _Z8B_kernelPdS_S_S_diS_d_param_0,
	.param .u64 .ptr .align 1 _Z8B_kernelPdS_S_S_diS_d_param_1,
	.param .u64 .ptr .align 1 _Z8B_kernelPdS_S_S_diS_d_param_2,
	.param .u64 .ptr .align 1 _Z8B_kernelPdS_S_S_diS_d_param_3,
	.param .f64 _Z8B_kernelPdS_S_S_diS_d_param_4,
	.param .u32 _Z8B_kernelPdS_S_S_diS_d_param_5,
	.param .u64 .ptr .align 1 _Z8B_kernelPdS_S_S_diS_d_param_6,
	.param .f64 _Z8B_kernelPdS_S_S_diS_d_param_7
)
{
	.reg .pred 	%p<2>;
	.reg .b32 	%r<8>;
	.reg .b64 	%rd<39>;
	.reg .b64 	%fd<50>;

	ld.param.u64 	%rd6, [_Z8B_kernelPdS_S_S_diS_d_param_3];
	ld.param.u32 	%r1, [_Z8B_kernelPdS_S_S_diS_d_param_5];
	ld.param.f64 	%fd2, [_Z8B_kernelPdS_S_S_diS_d_param_7];
	mov.u32 	%r2, %ctaid.x;
	mov.u32 	%r3, %ntid.x;
	mov.u32 	%r4, %tid.x;
	mad.lo.s32 	%r5, %r2, %r3, %r4;
	add.s32 	%r6, %r5, 2;
	cvt.u64.u32 	%rd1, %r6;
	cvt.s64.s32 	%rd2, %r1;
	setp.ge.u64 	%p1, %rd1, %rd2;
	@%p1 bra 	$L__BB2_2;
	ld.param.u64 	%rd38, [_Z8B_kernelPdS_S_S_diS_d_param_6];
	ld.param.f64 	%fd49, [_Z8B_kernelPdS_S_S_diS_d_param_4];
	ld.param.u64 	%rd37, [_Z8B_kernelPdS_S_S_diS_d_param_2];
	ld.param.u64 	%rd36, [_Z8B_kernelPdS_S_S_diS_d_param_1];
	ld.param.u64 	%rd35, [_Z8B_kernelPdS_S_S_diS_d_param_0];
	cvta.to.global.u64 	%rd8, %rd35;
	cvta.to.global.u64 	%rd9, %rd38;
	cvta.to.global.u64 	%rd10, %rd37;
	cvta.to.global.u64 	%rd11, %rd36;
	cvta.to.global.u64 	%rd12, %rd6;
	ld.global.f64 	%fd3, [%rd8+8];
	shl.b64 	%rd13, %rd1, 3;
	add.s64 	%rd14, %rd8, %rd13;
	ld.global.f64 	%fd4, [%rd14];
	sub.f64 	%fd5, %fd3, %fd4;
	shl.b64 	%rd15, %rd2, 3;
	add.s64 	%rd16, %rd8, %rd15;
	ld.global.f64 	%fd6, [%rd16+8];
	add.s64 	%rd17, %rd16, %rd13;
	ld.global.f64 	%fd7, [%rd17];
	sub.f64 	%fd8, %fd6, %fd7;
	shl.b32 	%r7, %r1, 1;
	add.s64 	%rd18, %rd16, %rd15;
	ld.global.f64 	%fd9, [%rd18+8];
	add.s64 	%rd19, %rd18, %rd13;
	ld.global.f64 	%fd10, [%rd19];
	sub.f64 	%fd11, %fd9, %fd10;
	add.s64 	%rd20, %rd9, %rd13;
	ld.global.f64 	%fd12, [%rd20];
	mul.f64 	%fd13, %fd49, %fd12;
	mul.f64 	%fd14, %fd8, %fd8;
	fma.rn.f64 	%fd15, %fd5, %fd5, %fd14;
	fma.rn.f64 	%fd16, %fd11, %fd11, %fd15;
	fma.rn.f64 	%fd17, %fd2, %fd2, %fd16;
	mul.f64 	%fd18, %fd17, %fd17;
	mul.f64 	%fd19, %fd17, %fd18;
	rsqrt.approx.f64 	%fd20, %fd19;
	mul.f64 	%fd21, %fd13, %fd20;
	ld.global.f64 	%fd22, [%rd10+8];
	mul.f64 	%fd23, %fd22, %fd21;
	add.s64 	%rd21, %rd11, %rd13;
	ld.global.f64 	%fd24, [%rd21];
	fma.rn.f64 	%fd25, %fd5, %fd23, %fd24;
	st.global.f64 	[%rd21], %fd25;
	ld.global.f64 	%fd26, [%rd10+8];
	mul.f64 	%fd27, %fd21, %fd26;
	add.s64 	%rd22, %rd21, %rd15;
	ld.global.f64 	%fd28, [%rd22];
	fma.rn.f64 	%fd29, %fd8, %fd27, %fd28;
	st.global.f64 	[%rd22], %fd29;
	ld.global.f64 	%fd30, [%rd10+8];
	mul.f64 	%fd31, %fd21, %fd30;
	mul.wide.s32 	%rd23, %r7, 8;
	add.s64 	%rd24, %rd21, %rd23;
	ld.global.f64 	%fd32, [%rd24];
	fma.rn.f64 	%fd33, %fd11, %fd31, %fd32;
	st.global.f64 	[%rd24], %fd33;
	ld.global.f64 	%fd34, [%rd11+8];
	st.global.f64 	[%rd12], %fd34;
	add.s64 	%rd25, %rd12, %rd15;
	mov.b64 	%rd26, 0;
	st.global.u64 	[%rd25+-8], %rd26;
	add.s64 	%rd27, %rd11, %rd15;
	ld.global.f64 	%fd35, [%rd27+8];
	st.global.f64 	[%rd25], %fd35;
	add.s64 	%rd28, %rd25, %rd15;
	st.global.u64 	[%rd28+-8], %rd26;
	add.s64 	%rd29, %rd27, %rd15;
	ld.global.f64 	%fd36, [%rd29+8];
	st.global.f64 	[%rd28], %fd36;
	add.s64 	%rd30, %rd28, %rd15;
	st.global.u64 	[%rd30+-8], %rd26;
	add.s64 	%rd31, %rd10, %rd13;
	ld.global.f64 	%fd37, [%rd31];
	neg.f64 	%fd38, %fd37;
	mul.f64 	%fd39, %fd21, %fd38;
	mul.f64 	%fd40, %fd5, %fd39;
	add.s64 	%rd32, %rd12, %rd13;
	st.global.f64 	[%rd32+-8], %fd40;
	ld.global.f64 	%fd41, [%rd31];
	neg.f64 	%fd42, %fd41;
	mul.f64 	%fd43, %fd21, %fd42;
	mul.f64 	%fd44, %fd8, %fd43;
	add.s64 	%rd33, %rd32, %rd15;
	st.global.f64 	[%rd33+-8], %fd44;
	ld.global.f64 	%fd45, [%rd31];
	neg.f64 	%fd46, %fd45;
	mul.f64 	%fd47, %fd21, %fd46;
	mul.f64 	%fd48, %fd11, %fd47;
	add.s64 	%rd34, %rd32, %rd23;
	st.global.f64 	[%rd34+-8], %fd48;
$L__BB2_2:
	ret;

}
	// .globl	_Z10mergeEjectPdS_id
.visible .entry _Z10mergeEjectPdS_id(
	.param .u64 .ptr .align 1 _Z10mergeEjectPdS_id_param_0,
	.param .u64 .ptr .align 1 _Z10mergeEjectPdS_id_param_1,
	.param .u32 _Z10mergeEjectPdS_id_param_2,
	.param .f64 _Z10mergeEjectPdS_id_param_3
)
{
	.reg .pred 	%p<8>;
	.reg .b32 	%r<12>;
	.reg .b64 	%rd<17>;
	.reg .b64 	%fd<44>;

	ld.param.u64 	%rd4, [_Z10mergeEjectPdS_id_param_0];
	ld.param.u64 	%rd5, [_Z10mergeEjectPdS_id_param_1];
	ld.param.s32 	%rd2, [_Z10mergeEjectPdS_id_param_2];
	ld.param.f64 	%fd2, [_Z10mergeEjectPdS_id_param_3];
	mov.u32 	%r1, %ctaid.x;
	mov.u32 	%r2, %ntid.x;
	mov.u32 	%r3, %tid.x;
	mad.lo.s32 	%r4, %r1, %r2, %r3;
	add.s32 	%r5, %r4, 2;
	cvt.u64.u32 	%rd1, %r5;
	setp.ge.u64 	%p1, %rd1, %rd2;
	@%p1 bra 	$L__BB3_7;
	cvta.to.global.u64 	%rd6, %rd5;
	cvta.to.global.u64 	%rd7, %rd4;
	ld.global.f64 	%fd3, [%rd7];
	shl.b64 	%rd8, %rd1, 3;
	add.s64 	%rd9, %rd7, %rd8;
	ld.global.f64 	%fd4, [%rd9];
	sub.f64 	%fd5, %fd3, %fd4;
	shl.b64 	%rd10, %rd2, 3;
	add.s64 	%rd11, %rd7, %rd10;
	ld.global.f64 	%fd6, [%rd11];
	add.s64 	%rd12, %rd11, %rd8;
	ld.global.f64 	%fd7, [%rd12];
	sub.f64 	%fd8, %fd6, %fd7;
	add.s64 	%rd13, %rd11, %rd10;
	ld.global.f64 	%fd9, [%rd13];
	add.s64 	%rd14, %rd13, %rd8;
	ld.global.f64 	%fd10, [%rd14];
	sub.f64 	%fd11, %fd9, %fd10;
	abs.f64 	%fd12, %fd5;
	abs.f64 	%fd13, %fd8;
	abs.f64 	%fd14, %fd11;
	add.f64 	%fd15, %fd12, %fd13;
	add.f64 	%fd16, %fd15, %fd14;
	min.f64 	%fd17, %fd12, %fd13;
	max.f64 	%fd18, %fd12, %fd13;
	min.f64 	%fd19, %fd18, %fd14;
	max.f64 	%fd20, %fd18, %fd14;
	{
	.reg .b32 %temp; 
	mov.b64 	{%temp, %r6}, %fd20;
	}
	and.b32  	%r7, %r6, -4194304;
	xor.b32  	%r8, %r7, 2144337920;
	mov.b32 	%r9, 0;
	mov.b64 	%fd21, {%r9, %r8};
	mul.f64 	%fd22, %fd19, %fd21;
	mul.f64 	%fd23, %fd17, %fd21;
	mul.f64 	%fd24, %fd20, %fd21;
	mul.f64 	%fd25, %fd22, %fd22;
	fma.rn.f64 	%fd26, %fd23, %fd23, %fd25;
	fma.rn.f64 	%fd27, %fd24, %fd24, %fd26;
	min.f64 	%fd28, %fd27, 0d7FEFFFFFFFFFFFFF;
	rsqrt.approx.ftz.f64 	%fd29, %fd28;
	mul.rn.f64 	%fd30, %fd29, %fd29;
	neg.f64 	%fd31, %fd30;
	fma.rn.f64 	%fd32, %fd28, %fd31, 0d3FF0000000000000;
	fma.rn.f64 	%fd33, %fd32, 0d3FD8000000000000, 0d3FE0000000000000;
	mul.rn.f64 	%fd34, %fd32, %fd29;
	fma.rn.f64 	%fd35, %fd33, %fd34, %fd29;
	mul.f64 	%fd36, %fd27, %fd35;
	or.b32  	%r10, %r7, 1048576;
	mov.b64 	%fd37, {%r9, %r10};
	mul.f64 	%fd38, %fd37, %fd36;
	setp.gt.f64 	%p2, %fd16, %fd20;
	selp.f64 	%fd39, %fd38, %fd16, %p2;
	mov.f64 	%fd40, 0d7FF0000000000000;
	{
	.reg .b32 %temp; 
	mov.b64 	{%temp, %r11}, %fd40;
	}
	setp.lt.u32 	%p3, %r6, %r11;
	selp.f64 	%fd1, %fd39, %fd20, %p3;
	mul.f64 	%fd41, %fd2, 0d3F9EB851EB851EB8;
	setp.geu.f64 	%p4, %fd1, %fd41;
	add.s64 	%rd3, %rd6, %rd8;
	@%p4 bra 	$L__BB3_4;
	ld.global.f64 	%fd42, [%rd3];
	setp.eq.f64 	%p5, %fd42, 0d0000000000000000;
	@%p5 bra 	$L__BB3_4;
	mov.b64 	%rd16, 4611686018427387904;
	st.global.u64 	[%rd3], %rd16;
	bra.uni 	$L__BB3_7;
$L__BB3_4:
	setp.leu.f64 	%p6, %fd1, %fd2;
	@%p6 bra 	$L__BB3_7;
	ld.global.f64 	%fd43, [%rd3];
	setp.eq.f64 	%p7, %fd43, 0d0000000000000000;
	@%p7 bra 	$L__BB3_7;
	mov.b64 	%rd15, 4613937818241073152;
	st.global.u64 	[%rd3], %rd15;
$L__BB3_7:
	ret;

}
	// .globl	_Z12consMomentumPdS_S_iS_
.visible .entry _Z12consMomentumPdS_S_iS_(
	.param .u64 .ptr .align 1 _Z12consMomentumPdS_S_iS__param_0,
	.param .u64 .ptr .align 1 _Z12consMomentumPdS_S_iS__param_1,
	.param .u64 .ptr .align 1 _Z12consMomentumPdS_S_iS__param_2,
	.param .u32 _Z12consMomentumPdS_S_iS__param_3,
	.param .u64 .ptr .align 1 _Z12consMomentumPdS_S_iS__param_4
)
{
	.reg .pred 	%p<8>;
	.reg .b32 	%r<37>;
	.reg .b32 	%f<7>;
	.reg .b64 	%rd<35>;
	.reg .b64 	%fd<88>;

	ld.param.u64 	%rd10, [_Z12consMomentumPdS_S_iS__param_0];
	ld.param.u64 	%rd11, [_Z12consMomentumPdS_S_iS__param_1];
	ld.param.u32 	%r35, [_Z12consMomentumPdS_S_iS__param_3];
	cvta.to.global.u64 	%rd1, %rd10;
	cvta.to.global.u64 	%rd2, %rd11;
	setp.lt.s32 	%p1, %r35, 3;
	@%p1 bra 	$L__BB4_9;
	mul.wide.u32 	%rd13, %r35, 8;
	add.s64 	%rd3, %rd1, %rd13;
	shl.b32 	%r36, %r35, 1;
	mul.wide.u32 	%rd14, %r36, 8;
	add.s64 	%rd4, %rd1, %rd14;
	neg.s32 	%r34, %r35;
	mov.b64 	%rd34, 16;
$L__BB4_2:
	ld.param.u64 	%rd32, [_Z12consMomentumPdS_S_iS__param_2];
	cvta.to.global.u64 	%rd15, %rd32;
	add.s64 	%rd6, %rd15, %rd34;
	ld.global.f64 	%fd1, [%rd6];
	setp.neu.f64 	%p2, %fd1, 0d4000000000000000;
	@%p2 bra 	$L__BB4_4;
	mov.b64 	%rd25, 0;
	st.global.u64 	[%rd6], %rd25;
	ld.global.f64 	%fd58, [%rd2];
	add.s64 	%rd26, %rd2, %rd34;
	ld.global.f64 	%fd59, [%rd26];
	add.f64 	%fd60, %fd58, %fd59;
	rcp.rn.f64 	%fd61, %fd60;
	ld.global.f64 	%fd62, [%rd1];
	add.s64 	%rd27, %rd1, %rd34;
	ld.global.f64 	%fd63, [%rd27];
	mul.f64 	%fd64, %fd59, %fd63;
	fma.rn.f64 	%fd65, %fd58, %fd62, %fd64;
	mul.f64 	%fd66, %fd61, %fd65;
	st.global.f64 	[%rd1], %fd66;
	ld.global.f64 	%fd67, [%rd2];
	ld.global.f64 	%fd68, [%rd26];
	add.f64 	%fd69, %fd67, %fd68;
	rcp.rn.f64 	%fd70, %fd69;
	ld.global.f64 	%fd71, [%rd3];
	add.s32 	%r32, %r35, 2;
	mul.wide.u32 	%rd28, %r32, 8;
	add.s64 	%rd29, %rd1, %rd28;
	ld.global.f64 	%fd72, [%rd29];
	mul.f64 	%fd73, %fd68, %fd72;
	fma.rn.f64 	%fd74, %fd67, %fd71, %fd73;
	mul.f64 	%fd75, %fd70, %fd74;
	st.global.f64 	[%rd3], %fd75;
	ld.global.f64 	%fd76, [%rd2];
	ld.global.f64 	%fd77, [%rd26];
	add.f64 	%fd78, %fd76, %fd77;
	rcp.rn.f64 	%fd79, %fd78;
	ld.global.f64 	%fd80, [%rd4];
	add.s32 	%r33, %r36, 2;
	mul.wide.u32 	%rd30, %r33, 8;
	add.s64 	%rd31, %rd1, %rd30;
	ld.global.f64 	%fd81, [%rd31];
	mul.f64 	%fd82, %fd77, %fd81;
	fma.rn.f64 	%fd83, %fd76, %fd80, %fd82;
	mul.f64 	%fd84, %fd79, %fd83;
	st.global.f64 	[%rd4], %fd84;
	ld.global.f64 	%fd85, [%rd26];
	ld.global.f64 	%fd86, [%rd2];
	add.f64 	%fd87, %fd85, %fd86;
	st.global.f64 	[%rd2], %fd87;
	bra.uni 	$L__BB4_8;
$L__BB4_4:
	setp.neu.f64 	%p3, %fd1, 0d4010000000000000;
	@%p3 bra 	$L__BB4_6;
	ld.param.u64 	%rd33, [_Z12consMomentumPdS_S_iS__param_4];
	mov.b64 	%rd17, 0;
	st.global.u64 	[%rd6], %rd17;
	ld.global.f64 	%fd2, [%rd2+8];
	ld.global.f64 	%fd3, [%rd2+16];
	add.f64 	%fd4, %fd2, %fd3;
	div.rn.f64 	%fd5, %fd4, %fd3;
	{
	.reg .b32 %temp; 
	mov.b64 	{%r10, %temp}, %fd5;
	}
	{
	.reg .b32 %temp; 
	mov.b64 	{%temp, %r11}, %fd5;
	}
	and.b32  	%r12, %r11, 2147483647;
	setp.lt.u32 	%p5, %r12, 1048576;
	mov.b64 	%fd6, {%r10, %r12};
	mul.f64 	%fd7, %fd6, 0d4350000000000000;
	{
	.reg .b32 %temp; 
	mov.b64 	{%r13, %temp}, %fd7;
	}
	{
	.reg .b32 %temp; 
	mov.b64 	{%temp, %r14}, %fd7;
	}
	selp.b32 	%r15, %r13, %r10, %p5;
	selp.b32 	%r16, %r14, %r12, %p5;
	selp.b32 	%r17, 4078, 1048576, %p5;
	shr.u32 	%r18, %r16, 20;
	add.s32 	%r19, %r18, -1022;
	cvt.rn.f32.s32 	%f1, %r19;
	mul.f32 	%f2, %f1, 0f3EAAAAAB;
	cvt.rni.s32.f32 	%r20, %f2;
	mad.lo.s32 	%r21, %r20, -3145728, %r16;
	mov.b64 	%fd8, {%r15, %r21};
	cvt.rn.f32.f64 	%f3, %fd8;
	lg2.approx.ftz.f32 	%f4, %f3;
	mul.f32 	%f5, %f4, 0f3EAAAAAB;
	ex2.approx.ftz.f32 	%f6, %f5;
	cvt.f64.f32 	%fd9, %f6;
	mul.f64 	%fd10, %fd9, %fd9;
	{
	.reg .b32 %temp; 
	mov.b64 	{%r22, %temp}, %fd10;
	}
	{
	.reg .b32 %temp; 
	mov.b64 	{%temp, %r23}, %fd10;
	}
	add.s32 	%r24, %r23, 1048576;
	mov.b64 	%fd11, {%r22, %r24};
	fma.rn.f64 	%fd12, %fd11, %fd9, %fd8;
	rcp.approx.ftz.f64 	%fd13, %fd12;
	neg.f64 	%fd14, %fd12;
	fma.rn.f64 	%fd15, %fd14, %fd13, 0d3FF0000000000000;
	fma.rn.f64 	%fd16, %fd15, %fd15, %fd15;
	fma.rn.f64 	%fd17, %fd16, %fd13, %fd13;
	neg.f64 	%fd18, %fd9;
	fma.rn.f64 	%fd19, %fd10, %fd18, %fd8;
	mul.f64 	%fd20, %fd19, %fd17;
	fma.rn.f64 	%fd21, %fd9, %fd20, %fd9;
	{
	.reg .b32 %temp; 
	mov.b64 	{%r25, %temp}, %fd21;
	}
	{
	.reg .b32 %temp; 
	mov.b64 	{%temp, %r26}, %fd21;
	}
	add.s32 	%r27, %r20, %r17;
	shl.b32 	%r28, %r27, 20;
	add.s32 	%r29, %r26, %r28;
	mov.b64 	%fd22, {%r25, %r29};
	copysign.f64 	%fd23, %fd5, %fd22;
	add.f64 	%fd24, %fd5, %fd5;
	setp.equ.f64 	%p6, %fd24, %fd5;
	selp.f64 	%fd25, %fd24, %fd23, %p6;
	cvta.to.global.u64 	%rd18, %rd33;
	ld.global.f64 	%fd26, [%rd18+8];
	mul.f64 	%fd27, %fd26, %fd25;
	st.global.f64 	[%rd18], %fd27;
	ld.global.f64 	%fd28, [%rd2+8];
	add.s64 	%rd19, %rd2, %rd34;
	ld.global.f64 	%fd29, [%rd19];
	add.f64 	%fd30, %fd28, %fd29;
	rcp.rn.f64 	%fd31, %fd30;
	ld.global.f64 	%fd32, [%rd1+8];
	add.s64 	%rd20, %rd1, %rd34;
	ld.global.f64 	%fd33, [%rd20];
	mul.f64 	%fd34, %fd29, %fd33;
	fma.rn.f64 	%fd35, %fd28, %fd32, %fd34;
	mul.f64 	%fd36, %fd31, %fd35;
	st.global.f64 	[%rd1+8], %fd36;
	ld.global.f64 	%fd37, [%rd2+8];
	ld.global.f64 	%fd38, [%rd19];
	add.f64 	%fd39, %fd37, %fd38;
	rcp.rn.f64 	%fd40, %fd39;
	ld.global.f64 	%fd41, [%rd3+8];
	add.s32 	%r30, %r35, 2;
	mul.wide.u32 	%rd21, %r30, 8;
	add.s64 	%rd22, %rd1, %rd21;
	ld.global.f64 	%fd42, [%rd22];
	mul.f64 	%fd43, %fd38, %fd42;
	fma.rn.f64 	%fd44, %fd37, %fd41, %fd43;
	mul.f64 	%fd45, %fd40, %fd44;
	st.global.f64 	[%rd3+8], %fd45;
	ld.global.f64 	%fd46, [%rd2+8];
	ld.global.f64 	%fd47, [%rd19];
	add.f64 	%fd48, %fd46, %fd47;
	rcp.rn.f64 	%fd49, %fd48;
	ld.global.f64 	%fd50, [%rd4+8];
	add.s32 	%r31, %r36, 2;
	mul.wide.u32 	%rd23, %r31, 8;
	add.s64 	%rd24, %rd1, %rd23;
	ld.global.f64 	%fd51, [%rd24];
	mul.f64 	%fd52, %fd47, %fd51;
	fma.rn.f64 	%fd53, %fd46, %fd50, %fd52;
	mul.f64 	%fd54, %fd49, %fd53;
	st.global.f64 	[%rd4+8], %fd54;
	ld.global.f64 	%fd55, [%rd19];
	ld.global.f64 	%fd56, [%rd2+8];
	add.f64 	%fd57, %fd55, %fd56;
	st.global.f64 	[%rd2+8], %fd57;
	bra.uni 	$L__BB4_8;
$L__BB4_6:
	setp.neu.f64 	%p4, %fd1, 0d4008000000000000;
	@%p4 bra 	$L__BB4_8;
	mov.b64 	%rd16, 0;
	st.global.u64 	[%rd6], %rd16;
$L__BB4_8:
	add.s32 	%r36, %r36, 1;
	add.s32 	%r35, %r35, 1;
	add.s32 	%r34, %r34, 1;
	add.s64 	%rd34, %rd34, 8;
	setp.ne.s32 	%p7, %r34, -2;
	@%p7 bra 	$L__BB4_2;
$L__BB4_9:
	ret;

}
	// .globl	_Z12statusUpdatePdS_S_S_i
.visible .entry _Z12statusUpdatePdS_S_S_i(
	.param .u64 .ptr .align 1 _Z12statusUpdatePdS_S_S_i_param_0,
	.param .u64 .ptr .align 1 _Z12statusUpdatePdS_S_S_i_param_1,
	.param .u64 .ptr .align 1 _Z12statusUpdatePdS_S_S_i_param_2,
	.param .u64 .ptr .align 1 _Z12statusUpdatePdS_S_S_i_param_3,
	.param .u32 _Z12statusUpdatePdS_S_S_i_param_4
)
{
	.reg .pred 	%p<2>;
	.reg .b32 	%r<10>;
	.reg .b64 	%rd<24>;
	.reg .b64 	%fd<10>;

	ld.param.u64 	%rd7, [_Z12statusUpdatePdS_S_S_i_param_0];
	ld.param.u64 	%rd8, [_Z12statusUpdatePdS_S_S_i_param_1];
	ld.param.u64 	%rd9, [_Z12statusUpdatePdS_S_S_i_param_2];
	ld.param.u64 	%rd10, [_Z12statusUpdatePdS_S_S_i_param_3];
	ld.param.s32 	%rd3, [_Z12statusUpdatePdS_S_S_i_param_4];
	cvta.to.global.u64 	%rd11, %rd9;
	cvta.to.global.u64 	%rd1, %rd10;
	mov.u32 	%r1, %ctaid.x;
	mov.u32 	%r2, %ntid.x;
	mov.u32 	%r3, %tid.x;
	mad.lo.s32 	%r4, %r1, %r2, %r3;
	cvt.u64.u32 	%rd2, %r4;
	mul.hi.u32 	%r5, %r4, -1431655765;
	shr.u32 	%r6, %r5, 1;
	mul.wide.u32 	%rd12, %r6, 8;
	add.s64 	%rd13, %rd1, %rd12;
	ld.global.f64 	%fd1, [%rd13];
	add.s64 	%rd14, %rd11, %rd12;
	ld.global.f64 	%fd2, [%rd14];
	mul.f64 	%fd3, %fd1, %fd2;
	st.global.f64 	[%rd14], %fd3;
	and.b64  	%rd15, %rd3, -4294967296;
	setp.ne.s64 	%p1, %rd15, 0;
	@%p1 bra 	$L__BB5_2;
	cvt.u32.u64 	%r7, %rd3;
	cvt.u32.u64 	%r8, %rd2;
	rem.u32 	%r9, %r8, %r7;
	cvt.u64.u32 	%rd23, %r9;
	bra.uni 	$L__BB5_3;
$L__BB5_2:
	rem.u64 	%rd23, %rd2, %rd3;
$L__BB5_3:
	shl.b64 	%rd16, %rd23, 3;
	add.s64 	%rd17, %rd1, %rd16;
	ld.global.f64 	%fd4, [%rd17];
	cvta.to.global.u64 	%rd18, %rd7;
	shl.b64 	%rd19, %rd2, 3;
	add.s64 	%rd20, %rd18, %rd19;
	ld.global.f64 	%fd5, [%rd20];
	mul.f64 	%fd6, %fd4, %fd5;
	st.global.f64 	[%rd20], %fd6;
	ld.global.f64 	%fd7, [%rd17];
	cvta.to.global.u64 	%rd21, %rd8;
	add.s64 	%rd22, %rd21, %rd19;
	ld.global.f64 	%fd8, [%rd22];
	mul.f64 	%fd9, %fd7, %fd8;
	st.global.f64 	[%rd22], %fd9;
	ret;

}
	// .globl	_Z9collisionPdS_S_S_id
.visible .entry _Z9collisionPdS_S_S_id(
	.param .u64 .ptr .align 1 _Z9collisionPdS_S_S_id_param_0,
	.param .u64 .ptr .align 1 _Z9collisionPdS_S_S_id_param_1,
	.param .u64 .ptr .align 1 _Z9collisionPdS_S_S_id_param_2,
	.param .u64 .ptr .align 1 _Z9collisionPdS_S_S_id_param_3,
	.param .u32 _Z9collisionPdS_S_S_id_param_4,
	.param .f64 _Z9collisionPdS_S_S_id_param_5
)
{
	.reg .pred 	%p<13>;
	.reg .b32 	%r<27>;
	.reg .b64 	%rd<29>;
	.reg .b64 	%fd<178>;

	ld.param.u64 	%rd4, [_Z9collisionPdS_S_S_id_param_1];
	ld.param.u64 	%rd6, [_Z9collisionPdS_S_S_id_param_3];
	ld.param.u32 	%r1, [_Z9collisionPdS_S_S_id_param_4];
	ld.param.f64 	%fd20, [_Z9collisionPdS_S_S_id_param_5];
	mov.u32 	%r2, %ctaid.x;
	mov.u32 	%r3, %ntid.x;
	mov.u32 	%r4, %tid.x;
	mad.lo.s32 	%r5, %r2, %r3, %r4;
	add.s32 	%r6, %r5, 2;
	cvt.u64.u32 	%rd1, %r6;
	cvt.s64.s32 	%rd2, %r1;
	setp.ge.u64 	%p1, %rd1, %rd2;
	@%p1 bra 	$L__BB6_7;
	ld.param.u64 	%rd27, [_Z9collisionPdS_S_S_id_param_0];
	cvta.to.global.u64 	%rd7, %rd27;
	cvta.to.global.u64 	%rd8, %rd4;
	shl.b64 	%rd9, %rd1, 3;
	add.s64 	%rd10, %rd8, %rd9;
	ld.global.f64 	%fd21, [%rd10];
	ld.global.f64 	%fd22, [%rd8+8];
	sub.f64 	%fd23, %fd21, %fd22;
	shl.b64 	%rd11, %rd2, 3;
	add.s64 	%rd12, %rd10, %rd11;
	ld.global.f64 	%fd24, [%rd12];
	add.s64 	%rd13, %rd8, %rd11;
	ld.global.f64 	%fd25, [%rd13+8];
	sub.f64 	%fd26, %fd24, %fd25;
	shl.b32 	%r7, %r1, 1;
	mul.wide.s32 	%rd14, %r7, 8;
	add.s64 	%rd15, %rd10, %rd14;
	ld.global.f64 	%fd27, [%rd15];
	add.s64 	%rd16, %rd13, %rd11;
	ld.global.f64 	%fd28, [%rd16+8];
	sub.f64 	%fd29, %fd27, %fd28;
	add.s64 	%rd17, %rd7, %rd9;
	ld.global.f64 	%fd1, [%rd17];
	mul.f64 	%fd30, %fd20, %fd23;
	fma.rn.f64 	%fd2, %fd30, 0d3FD0000000000000, %fd1;
	add.s64 	%rd18, %rd17, %rd11;
	ld.global.f64 	%fd3, [%rd18];
	mul.f64 	%fd31, %fd20, %fd26;
	fma.rn.f64 	%fd4, %fd31, 0d3FD0000000000000, %fd3;
	add.s64 	%rd19, %rd17, %rd14;
	ld.global.f64 	%fd5, [%rd19];
	mul.f64 	%fd32, %fd20, %fd29;
	fma.rn.f64 	%fd6, %fd32, 0d3FD0000000000000, %fd5;
	ld.global.f64 	%fd7, [%rd7+8];
	sub.f64 	%fd8, %fd1, %fd7;
	sub.f64 	%fd9, %fd2, %fd1;
	add.s64 	%rd20, %rd7, %rd11;
	ld.global.f64 	%fd10, [%rd20+8];
	sub.f64 	%fd11, %fd3, %fd10;
	sub.f64 	%fd12, %fd4, %fd3;
	mul.f64 	%fd33, %fd12, %fd11;
	fma.rn.f64 	%fd34, %fd9, %fd8, %fd33;
	add.s64 	%rd21, %rd20, %rd11;
	ld.global.f64 	%fd13, [%rd21+8];
	sub.f64 	%fd14, %fd5, %fd13;
	sub.f64 	%fd15, %fd6, %fd5;
	fma.rn.f64 	%fd35, %fd15, %fd14, %fd34;
	mul.f64 	%fd36, %fd12, %fd12;
	fma.rn.f64 	%fd37, %fd9, %fd9, %fd36;
	fma.rn.f64 	%fd38, %fd15, %fd15, %fd37;
	div.rn.f64 	%fd16, %fd35, %fd38;
	setp.gt.f64 	%p2, %fd16, 0d0000000000000000;
	@%p2 bra 	$L__BB6_3;
	sub.f64 	%fd39, %fd7, %fd1;
	sub.f64 	%fd40, %fd10, %fd3;
	sub.f64 	%fd41, %fd13, %fd5;
	sub.f64 	%fd42, %fd7, %fd2;
	sub.f64 	%fd43, %fd10, %fd4;
	sub.f64 	%fd44, %fd13, %fd6;
	mul.f64 	%fd45, %fd40, %fd44;
	mul.f64 	%fd46, %fd41, %fd43;
	sub.f64 	%fd47, %fd45, %fd46;
	mul.f64 	%fd48, %fd41, %fd42;
	mul.f64 	%fd49, %fd39, %fd44;
	sub.f64 	%fd50, %fd48, %fd49;
	mul.f64 	%fd51, %fd39, %fd43;
	mul.f64 	%fd52, %fd40, %fd42;
	sub.f64 	%fd53, %fd51, %fd52;
	abs.f64 	%fd54, %fd47;
	abs.f64 	%fd55, %fd50;
	abs.f64 	%fd56, %fd53;
	add.f64 	%fd57, %fd54, %fd55;
	add.f64 	%fd58, %fd56, %fd57;
	min.f64 	%fd59, %fd54, %fd55;
	max.f64 	%fd60, %fd54, %fd55;
	min.f64 	%fd61, %fd60, %fd56;
	max.f64 	%fd62, %fd60, %fd56;
	{
	.reg .b32 %temp; 
	mov.b64 	{%temp, %r8}, %fd62;
	}
	and.b32  	%r9, %r8, -4194304;
	xor.b32  	%r10, %r9, 2144337920;
	mov.b32 	%r11, 0;
	mov.b64 	%fd63, {%r11, %r10};
	mul.f64 	%fd64, %fd61, %fd63;
	mul.f64 	%fd65, %fd59, %fd63;
	mul.f64 	%fd66, %fd62, %fd63;
	mul.f64 	%fd67, %fd64, %fd64;
	fma.rn.f64 	%fd68, %fd65, %fd65, %fd67;
	fma.rn.f64 	%fd69, %fd66, %fd66, %fd68;
	min.f64 	%fd70, %fd69, 0d7FEFFFFFFFFFFFFF;
	rsqrt.approx.ftz.f64 	%fd71, %fd70;
	mul.rn.f64 	%fd72, %fd71, %fd71;
	neg.f64 	%fd73, %fd72;
	fma.rn.f64 	%fd74, %fd70, %fd73, 0d3FF0000000000000;
	fma.rn.f64 	%fd75, %fd74, 0d3FD8000000000000, 0d3FE0000000000000;
	mul.rn.f64 	%fd76, %fd74, %fd71;
	fma.rn.f64 	%fd77, %fd75, %fd76, %fd71;
	mul.f64 	%fd78, %fd69, %fd77;
	or.b32  	%r12, %r9, 1048576;
	mov.b64 	%fd79, {%r11, %r12};
	mul.f64 	%fd80, %fd79, %fd78;
	setp.gt.f64 	%p3, %fd58, %fd62;
	selp.f64 	%fd81, %fd80, %fd58, %p3;
	mov.f64 	%fd82, 0d7FF0000000000000;
	{
	.reg .b32 %temp; 
	mov.b64 	{%temp, %r13}, %fd82;
	}
	setp.lt.u32 	%p4, %r8, %r13;
	selp.f64 	%fd83, %fd81, %fd62, %p4;
	abs.f64 	%fd84, %fd9;
	abs.f64 	%fd85, %fd12;
	abs.f64 	%fd86, %fd15;
	add.f64 	%fd87, %fd84, %fd85;
	add.f64 	%fd88, %fd87, %fd86;
	min.f64 	%fd89, %fd84, %fd85;
	max.f64 	%fd90, %fd84, %fd85;
	min.f64 	%fd91, %fd90, %fd86;
	max.f64 	%fd92, %fd90, %fd86;
	{
	.reg .b32 %temp; 
	mov.b64 	{%temp, %r14}, %fd92;
	}
	and.b32  	%r15, %r14, -4194304;
	xor.b32  	%r16, %r15, 2144337920;
	mov.b64 	%fd93, {%r11, %r16};
	mul.f64 	%fd94, %fd91, %fd93;
	mul.f64 	%fd95, %fd89, %fd93;
	mul.f64 	%fd96, %fd92, %fd93;
	mul.f64 	%fd97, %fd94, %fd94;
	fma.rn.f64 	%fd98, %fd95, %fd95, %fd97;
	fma.rn.f64 	%fd99, %fd96, %fd96, %fd98;
	rsqrt.approx.ftz.f64 	%fd100, %fd99;
	mul.rn.f64 	%fd101, %fd100, %fd100;
	neg.f64 	%fd102, %fd101;
	fma.rn.f64 	%fd103, %fd99, %fd102, 0d3FF0000000000000;
	fma.rn.f64 	%fd104, %fd103, 0d3FD8000000000000, 0d3FE0000000000000;
	mul.rn.f64 	%fd105, %fd103, %fd100;
	fma.rn.f64 	%fd106, %fd104, %fd105, %fd100;
	mul.f64 	%fd107, %fd93, %fd106;
	setp.gt.f64 	%p5, %fd88, 0d0000000000000000;
	add.f64 	%fd108, %fd88, 0d7FF0000000000000;
	selp.f64 	%fd109, %fd107, %fd108, %p5;
	setp.eq.f64 	%p6, %fd92, 0d7FF0000000000000;
	selp.f64 	%fd110, 0d0000000000000000, %fd109, %p6;
	mul.f64 	%fd177, %fd110, %fd83;
	bra.uni 	$L__BB6_5;
$L__BB6_3:
	setp.leu.f64 	%p7, %fd16, 0d3FF0000000000000;
	@%p7 bra 	$L__BB6_5;
	abs.f64 	%fd112, %fd8;
	abs.f64 	%fd113, %fd11;
	abs.f64 	%fd114, %fd14;
	add.f64 	%fd115, %fd112, %fd113;
	add.f64 	%fd116, %fd115, %fd114;
	min.f64 	%fd117, %fd112, %fd113;
	max.f64 	%fd118, %fd112, %fd113;
	min.f64 	%fd119, %fd118, %fd114;
	max.f64 	%fd120, %fd118, %fd114;
	{
	.reg .b32 %temp; 
	mov.b64 	{%temp, %r17}, %fd120;
	}
	and.b32  	%r18, %r17, -4194304;
	xor.b32  	%r19, %r18, 2144337920;
	mov.b32 	%r20, 0;
	mov.b64 	%fd121, {%r20, %r19};
	mul.f64 	%fd122, %fd119, %fd121;
	mul.f64 	%fd123, %fd117, %fd121;
	mul.f64 	%fd124, %fd120, %fd121;
	mul.f64 	%fd125, %fd122, %fd122;
	fma.rn.f64 	%fd126, %fd123, %fd123, %fd125;
	fma.rn.f64 	%fd127, %fd124, %fd124, %fd126;
	min.f64 	%fd128, %fd127, 0d7FEFFFFFFFFFFFFF;
	rsqrt.approx.ftz.f64 	%fd129, %fd128;
	mul.rn.f64 	%fd130, %fd129, %fd129;
	neg.f64 	%fd131, %fd130;
	fma.rn.f64 	%fd132, %fd128, %fd131, 0d3FF0000000000000;
	fma.rn.f64 	%fd133, %fd132, 0d3FD8000000000000, 0d3FE0000000000000;
	mul.rn.f64 	%fd134, %fd132, %fd129;
	fma.rn.f64 	%fd135, %fd133, %fd134, %fd129;
	mul.f64 	%fd136, %fd127, %fd135;
	or.b32  	%r21, %r18, 1048576;
	mov.b64 	%fd137, {%r20, %r21};
	mul.f64 	%fd138, %fd137, %fd136;
	setp.gt.f64 	%p8, %fd116, %fd120;
	selp.f64 	%fd139, %fd138, %fd116, %p8;
	mov.f64 	%fd140, 0d7FF0000000000000;
	{
	.reg .b32 %temp; 
	mov.b64 	{%temp, %r22}, %fd140;
	}
	setp.lt.u32 	%p9, %r17, %r22;
	selp.f64 	%fd141, %fd139, %fd120, %p9;
	sub.f64 	%fd142, %fd2, %fd7;
	sub.f64 	%fd143, %fd4, %fd10;
	sub.f64 	%fd144, %fd6, %fd13;
	abs.f64 	%fd145, %fd142;
	abs.f64 	%fd146, %fd143;
	abs.f64 	%fd147, %fd144;
	add.f64 	%fd148, %fd145, %fd146;
	add.f64 	%fd149, %fd148, %fd147;
	min.f64 	%fd150, %fd145, %fd146;
	max.f64 	%fd151, %fd145, %fd146;
	min.f64 	%fd152, %fd151, %fd147;
	max.f64 	%fd153, %fd151, %fd147;
	{
	.reg .b32 %temp; 
	mov.b64 	{%temp, %r23}, %fd153;
	}
	and.b32  	%r24, %r23, -4194304;
	xor.b32  	%r25, %r24, 2144337920;
	mov.b64 	%fd154, {%r20, %r25};
	mul.f64 	%fd155, %fd152, %fd154;
	mul.f64 	%fd156, %fd150, %fd154;
	mul.f64 	%fd157, %fd153, %fd154;
	mul.f64 	%fd158, %fd155, %fd155;
	fma.rn.f64 	%fd159, %fd156, %fd156, %fd158;
	fma.rn.f64 	%fd160, %fd157, %fd157, %fd159;
	min.f64 	%fd161, %fd160, 0d7FEFFFFFFFFFFFFF;
	rsqrt.approx.ftz.f64 	%fd162, %fd161;
	mul.rn.f64 	%fd163, %fd162, %fd162;
	neg.f64 	%fd164, %fd163;
	fma.rn.f64 	%fd165, %fd161, %fd164, 0d3FF0000000000000;
	fma.rn.f64 	%fd166, %fd165, 0d3FD8000000000000, 0d3FE0000000000000;
	mul.rn.f64 	%fd167, %fd165, %fd162;
	fma.rn.f64 	%fd168, %fd166, %fd167, %fd162;
	mul.f64 	%fd169, %fd160, %fd168;
	or.b32  	%r26, %r24, 1048576;
	mov.b64 	%fd170, {%r20, %r26};
	mul.f64 	%fd171, %fd170, %fd169;
	setp.gt.f64 	%p10, %fd149, %fd153;
	selp.f64 	%fd172, %fd171, %fd149, %p10;
	setp.lt.u32 	%p11, %r23, %r22;
	selp.f64 	%fd173, %fd172, %fd153, %p11;
	min.f64 	%fd177, %fd141, %fd173;
$L__BB6_5:
	cvta.to.global.u64 	%rd22, %rd6;
	ld.global.f64 	%fd174, [%rd22];
	ld.global.f64 	%fd175, [%rd22+8];
	add.f64 	%fd176, %fd174, %fd175;
	setp.geu.f64 	%p12, %fd177, %fd176;
	@%p12 bra 	$L__BB6_7;
	ld.param.u64 	%rd28, [_Z9collisionPdS_S_S_id_param_2];
	cvta.to.global.u64 	%rd23, %rd28;
	shl.b64 	%rd24, %rd1, 3;
	add.s64 	%rd25, %rd23, %rd24;
	mov.b64 	%rd26, 4616189618054758400;
	st.global.u64 	[%rd25], %rd26;
$L__BB6_7:
	ret;

}
	// .globl	_Z16calcEccentricityPdS_S_S_i
.visible .entry _Z16calcEccentricityPdS_S_S_i(
	.param .u64 .ptr .align 1 _Z16calcEccentricityPdS_S_S_i_param_0,
	.param .u64 .ptr .align 1 _Z16calcEccentricityPdS_S_S_i_param_1,
	.param .u64 .ptr .align 1 _Z16calcEccentricityPdS_S_S_i_param_2,
	.param .u64 .ptr .align 1 _Z16calcEccentricityPdS_S_S_i_param_3,
	.param .u32 _Z16calcEccentricityPdS_S_S_i_param_4
)
{
	.reg .pred 	%p<6>;
	.reg .b32 	%r<17>;
	.reg .b64 	%rd<32>;
	.reg .b64 	%fd<101>;

	ld.param.u64 	%rd6, [_Z16calcEccentricityPdS_S_S_i_param_3];
	ld.param.u32 	%r1, [_Z16calcEccentricityPdS_S_S_i_param_4];
	mov.u32 	%r2, %ctaid.x;
	mov.u32 	%r3, %ntid.x;
	mov.u32 	%r4, %tid.x;
	mad.lo.s32 	%r5, %r2, %r3, %r4;
	add.s32 	%r6, %r5, 1;
	cvt.u64.u32 	%rd1, %r6;
	cvt.s64.s32 	%rd2, %r1;
	setp.ge.u64 	%p1, %rd1, %rd2;
	@%p1 bra 	$L__BB7_2;
	ld.param.u64 	%rd31, [_Z16calcEccentricityPdS_S_S_i_param_2];
	ld.param.u64 	%rd30, [_Z16calcEccentricityPdS_S_S_i_param_1];
	ld.param.u64 	%rd29, [_Z16calcEccentricityPdS_S_S_i_param_0];
	cvta.to.global.u64 	%rd7, %rd31;
	cvta.to.global.u64 	%rd8, %rd29;
	cvta.to.global.u64 	%rd9, %rd30;
	cvta.to.global.u64 	%rd10, %rd6;
	ld.global.f64 	%fd1, [%rd7];
	shl.b64 	%rd11, %rd1, 3;
	add.s64 	%rd12, %rd7, %rd11;
	ld.global.f64 	%fd2, [%rd12];
	add.f64 	%fd3, %fd1, %fd2;
	add.s64 	%rd13, %rd8, %rd11;
	ld.global.f64 	%fd4, [%rd13];
	ld.global.f64 	%fd5, [%rd8];
	sub.f64 	%fd6, %fd4, %fd5;
	add.s64 	%rd14, %rd2, %rd1;
	shl.b64 	%rd15, %rd2, 3;
	add.s64 	%rd16, %rd13, %rd15;
	ld.global.f64 	%fd7, [%rd16];
	add.s64 	%rd17, %rd8, %rd15;
	ld.global.f64 	%fd8, [%rd17];
	sub.f64 	%fd9, %fd7, %fd8;
	shl.b32 	%r7, %r1, 1;
	cvt.s64.s32 	%rd18, %r7;
	add.s64 	%rd19, %rd18, %rd1;
	mul.wide.s32 	%rd20, %r7, 8;
	add.s64 	%rd21, %rd13, %rd20;
	ld.global.f64 	%fd10, [%rd21];
	add.s64 	%rd22, %rd17, %rd15;
	ld.global.f64 	%fd11, [%rd22];
	sub.f64 	%fd12, %fd10, %fd11;
	abs.f64 	%fd13, %fd6;
	abs.f64 	%fd14, %fd9;
	abs.f64 	%fd15, %fd12;
	add.f64 	%fd16, %fd13, %fd14;
	add.f64 	%fd17, %fd16, %fd15;
	min.f64 	%fd18, %fd13, %fd14;
	max.f64 	%fd19, %fd13, %fd14;
	min.f64 	%fd20, %fd19, %fd15;
	max.f64 	%fd21, %fd19, %fd15;
	{
	.reg .b32 %temp; 
	mov.b64 	{%temp, %r8}, %fd21;
	}
	and.b32  	%r9, %r8, -4194304;
	xor.b32  	%r10, %r9, 2144337920;
	mov.b32 	%r11, 0;
	mov.b64 	%fd22, {%r11, %r10};
	mul.f64 	%fd23, %fd20, %fd22;
	mul.f64 	%fd24, %fd18, %fd22;
	mul.f64 	%fd25, %fd21, %fd22;
	mul.f64 	%fd26, %fd23, %fd23;
	fma.rn.f64 	%fd27, %fd24, %fd24, %fd26;
	fma.rn.f64 	%fd28, %fd25, %fd25, %fd27;
	rsqrt.approx.ftz.f64 	%fd29, %fd28;
	mul.rn.f64 	%fd30, %fd29, %fd29;
	neg.f64 	%fd31, %fd30;
	fma.rn.f64 	%fd32, %fd28, %fd31, 0d3FF0000000000000;
	fma.rn.f64 	%fd33, %fd32, 0d3FD8000000000000, 0d3FE0000000000000;
	mul.rn.f64 	%fd34, %fd32, %fd29;
	fma.rn.f64 	%fd35, %fd33, %fd34, %fd29;
	mul.f64 	%fd36, %fd22, %fd35;
	setp.gt.f64 	%p2, %fd17, 0d0000000000000000;
	add.f64 	%fd37, %fd17, 0d7FF0000000000000;
	selp.f64 	%fd38, %fd36, %fd37, %p2;
	setp.eq.f64 	%p3, %fd21, 0d7FF0000000000000;
	selp.f64 	%fd39, 0d0000000000000000, %fd38, %p3;
	shl.b64 	%rd23, %rd19, 3;
	add.s64 	%rd24, %rd9, %rd23;
	ld.global.f64 	%fd40, [%rd24];
	mul.f64 	%fd41, %fd9, %fd40;
	shl.b64 	%rd25, %rd14, 3;
	add.s64 	%rd26, %rd9, %rd25;
	ld.global.f64 	%fd42, [%rd26];
	mul.f64 	%fd43, %fd12, %fd42;
	sub.f64 	%fd44, %fd41, %fd43;
	sub.f64 	%fd45, %fd7, %fd5;
	mul.f64 	%fd46, %fd45, %fd40;
	sub.f64 	%fd47, %fd43, %fd46;
	mul.f64 	%fd48, %fd6, %fd42;
	add.s64 	%rd27, %rd9, %rd11;
	ld.global.f64 	%fd49, [%rd27];
	mul.f64 	%fd50, %fd9, %fd49;
	sub.f64 	%fd51, %fd48, %fd50;
	rcp.rn.f64 	%fd52, %fd3;
	mul.f64 	%fd53, %fd42, %fd51;
	mul.f64 	%fd54, %fd47, %fd40;
	sub.f64 	%fd55, %fd53, %fd54;
	mul.f64 	%fd56, %fd52, %fd55;
	mul.f64 	%fd57, %fd39, %fd6;
	sub.f64 	%fd58, %fd56, %fd57;
	mul.f64 	%fd59, %fd44, %fd40;
	mul.f64 	%fd60, %fd51, %fd49;
	sub.f64 	%fd61, %fd59, %fd60;
	mul.f64 	%fd62, %fd52, %fd61;
	mul.f64 	%fd63, %fd39, %fd9;
	sub.f64 	%fd64, %fd62, %fd63;
	mul.f64 	%fd65, %fd47, %fd49;
	mul.f64 	%fd66, %fd44, %fd42;
	sub.f64 	%fd67, %fd65, %fd66;
	mul.f64 	%fd68, %fd52, %fd67;
	mul.f64 	%fd69, %fd39, %fd12;
	sub.f64 	%fd70, %fd68, %fd69;
	abs.f64 	%fd71, %fd58;
	abs.f64 	%fd72, %fd64;
	abs.f64 	%fd73, %fd70;
	add.f64 	%fd74, %fd71, %fd72;
	add.f64 	%fd75, %fd74, %fd73;
	min.f64 	%fd76, %fd71, %fd72;
	max.f64 	%fd77, %fd71, %fd72;
	min.f64 	%fd78, %fd77, %fd73;
	max.f64 	%fd79, %fd77, %fd73;
	{
	.reg .b32 %temp; 
	mov.b64 	{%temp, %r12}, %fd79;
	}
	and.b32  	%r13, %r12, -4194304;
	xor.b32  	%r14, %r13, 2144337920;
	mov.b64 	%fd80, {%r11, %r14};
	mul.f64 	%fd81, %fd78, %fd80;
	mul.f64 	%fd82, %fd76, %fd80;
	mul.f64 	%fd83, %fd79, %fd80;
	mul.f64 	%fd84, %fd81, %fd81;
	fma.rn.f64 	%fd85, %fd82, %fd82, %fd84;
	fma.rn.f64 	%fd86, %fd83, %fd83, %fd85;
	min.f64 	%fd87, %fd86, 0d7FEFFFFFFFFFFFFF;
	rsqrt.approx.ftz.f64 	%fd88, %fd87;
	mul.rn.f64 	%fd89, %fd88, %fd88;
	neg.f64 	%fd90, %fd89;
	fma.rn.f64 	%fd91, %fd87, %fd90, 0d3FF0000000000000;
	fma.rn.f64 	%fd92, %fd91, 0d3FD8000000000000, 0d3FE0000000000000;
	mul.rn.f64 	%fd93, %fd91, %fd88;
	fma.rn.f64 	%fd94, %fd92, %fd93, %fd88;
	mul.f64 	%fd95, %fd86, %fd94;
	or.b32  	%r15, %r13, 1048576;
	mov.b64 	%fd96, {%r11, %r15};
	mul.f64 	%fd97, %fd96, %fd95;
	setp.gt.f64 	%p4, %fd75, %fd79;
	selp.f64 	%fd98, %fd97, %fd75, %p4;
	mov.f64 	%fd99, 0d7FF0000000000000;
	{
	.reg .b32 %temp; 
	mov.b64 	{%temp, %r16}, %fd99;
	}
	setp.lt.u32 	%p5, %r12, %r16;
	selp.f64 	%fd100, %fd98, %fd79, %p5;
	add.s64 	%rd28, %rd10, %rd11;
	st.global.f64 	[%rd28], %fd100;
$L__BB7_2:
	ret;

}
	// .globl	_Z6reduceILj512EEvPdS0_j
.visible .entry _Z6reduceILj512EEvPdS0_j(
	.param .u64 .ptr .align 1 _Z6reduceILj512EEvPdS0_j_param_0,
	.param .u64 .ptr .align 1 _Z6reduceILj512EEvPdS0_j_param_1,
	.param .u32 _Z6reduceILj512EEvPdS0_j_param_2
)
{
	.reg .pred 	%p<8>;
	.reg .b32 	%r<15>;
	.reg .b64 	%rd<12>;
	.reg .b64 	%fd<36>;

	ld.param.u64 	%rd2, [_Z6reduceILj512EEvPdS0_j_param_0];
	ld.param.u64 	%rd3, [_Z6reduceILj512EEvPdS0_j_param_1];
	ld.param.u32 	%r8, [_Z6reduceILj512EEvPdS0_j_param_2];
	mov.u32 	%r1, %tid.x;
	mov.u32 	%r2, %ctaid.x;
	shl.b32 	%r9, %r2, 10;
	or.b32  	%r14, %r9, %r1;
	shl.b32 	%r10, %r1, 3;
	mov.u32 	%r11, sdata;
	add.s32 	%r4, %r11, %r10;
	mov.b64 	%rd4, 0;
	st.shared.u64 	[%r4], %rd4;
	setp.ge.u32 	%p1, %r14, %r8;
	@%p1 bra 	$L__BB8_4;
	cvta.to.global.u64 	%rd1, %rd2;
	mov.u32 	%r12, %nctaid.x;
	shl.b32 	%r5, %r12, 10;
	mov.f64 	%fd35, 0d0000000000000000;
$L__BB8_2:
	mul.wide.u32 	%rd5, %r14, 8;
	add.s64 	%rd6, %rd1, %rd5;
	ld.global.f64 	%fd4, [%rd6];
	add.s32 	%r13, %r14, 512;
	mul.wide.u32 	%rd7, %r13, 8;
	add.s64 	%rd8, %rd1, %rd7;
	ld.global.f64 	%fd5, [%rd8];
	add.f64 	%fd6, %fd4, %fd5;
	add.f64 	%fd35, %fd35, %fd6;
	add.s32 	%r14, %r14, %r5;
	setp.lt.u32 	%p2, %r14, %r8;
	@%p2 bra 	$L__BB8_2;
	st.shared.f64 	[%r4], %fd35;
$L__BB8_4:
	bar.sync 	0;
	setp.gt.u32 	%p3, %r1, 255;
	@%p3 bra 	$L__BB8_6;
	ld.shared.f64 	%fd7, [%r4+2048];
	ld.shared.f64 	%fd8, [%r4];
	add.f64 	%fd9, %fd7, %fd8;
	st.shared.f64 	[%r4], %fd9;
$L__BB8_6:
	bar.sync 	0;
	setp.gt.u32 	%p4, %r1, 127;
	@%p4 bra 	$L__BB8_8;
	ld.shared.f64 	%fd10, [%r4+1024];
	ld.shared.f64 	%fd11, [%r4];
	add.f64 	%fd12, %fd10, %fd11;
	st.shared.f64 	[%r4], %fd12;
$L__BB8_8:
	bar.sync 	0;
	setp.gt.u32 	%p5, %r1, 63;
	@%p5 bra 	$L__BB8_10;
	ld.shared.f64 	%fd13, [%r4+512];
	ld.shared.f64 	%fd14, [%r4];
	add.f64 	%fd15, %fd13, %fd14;
	st.shared.f64 	[%r4], %fd15;
$L__BB8_10:
	bar.sync 	0;
	setp.gt.u32 	%p6, %r1, 31;
	@%p6 bra 	$L__BB8_13;
	ld.volatile.shared.f64 	%fd16, [%r4+256];
	ld.volatile.shared.f64 	%fd17, [%r4];
	add.f64 	%fd18, %fd16, %fd17;
	st.volatile.shared.f64 	[%r4], %fd18;
	ld.volatile.shared.f64 	%fd19, [%r4+128];
	ld.volatile.shared.f64 	%fd20, [%r4];
	add.f64 	%fd21, %fd19, %fd20;
	st.volatile.shared.f64 	[%r4], %fd21;
	ld.volatile.shared.f64 	%fd22, [%r4+64];
	ld.volatile.shared.f64 	%fd23, [%r4];
	add.f64 	%fd24, %fd22, %fd23;
	st.volatile.shared.f64 	[%r4], %fd24;
	ld.volatile.shared.f64 	%fd25, [%r4+32];
	ld.volatile.shared.f64 	%fd26, [%r4];
	add.f64 	%fd27, %fd25, %fd26;
	st.volatile.shared.f64 	[%r4], %fd27;
	ld.volatile.shared.f64 	%fd28, [%r4+16];
	ld.volatile.shared.f64 	%fd29, [%r4];
	add.f64 	%fd30, %fd28, %fd29;
	st.volatile.shared.f64 	[%r4], %fd30;
	ld.volatile.shared.f64 	%fd31, [%r4+8];
	ld.volatile.shared.f64 	%fd32, [%r4];
	add.f64 	%fd33, %fd31, %fd32;
	st.volatile.shared.f64 	[%r4], %fd33;
	setp.ne.s32 	%p7, %r1, 0;
	@%p7 bra 	$L__BB8_13;
	ld.shared.f64 	%fd34, [sdata];
	cvta.to.global.u64 	%rd9, %rd3;
	mul.wide.u32 	%rd10, %r2, 8;
	add.s64 	%rd11, %rd9, %rd10;
	st.global.f64 	[%rd11], %fd34;
$L__BB8_13:
	ret;

}
	// .globl	_ZN3cub18CUB_300001_SM_10006detail11EmptyKernelIvEEvv
.visible .entry _ZN3cub18CUB_300001_SM_10006detail11EmptyKernelIvEEvv()
{


	ret;

}


// ===== COMPILED SASS (sm_100) =====

	.target	sm_100

	.elftype	@"ET_EXEC"


//--------------------- .note.nv.tkinfo           --------------------------
	.section	.note.nv.tkinfo,"",@"SHT_NOTE"
	.sectionflags	@"SHF_NOTE_NV_TKINFO"
	.tkinfo
        /*0018*/ 	.word	0x00000002
        /*0030*/ 	.string	""
        /*0030*/ 	.string	"ptxas"
        /*0030*/ 	.string	"Cuda compilation tools, release 13.0, V13.0.88"
        /*0030*/ 	.string	"Build cuda_13.0.r13.0/compiler.36424714_0"
        /*0030*/ 	.string	"-arch sm_100 -m 64 "



//--------------------- .note.nv.cuinfo           --------------------------
	.section	.note.nv.cuinfo,"",@"SHT_NOTE"
	.sectionflags	@"SHF_NOTE_NV_CUINFO"
        /*0018*/ 	.short	0x0002
        /*001a*/ 	.short	0x0064
        /*001c*/ 	.short	0x0082
	.zero		2


//--------------------- .nv.info                  --------------------------
	.section	.nv.info,"",@"SHT_CUDA_INFO"
	.align	4


	//----- nvinfo : EIATTR_REGCOUNT
	.align		4
        /*0000*/ 	.byte	0x04, 0x2f
        /*0002*/ 	.short	(.L_46 - .L_45)
	.align		4
.L_45:
        /*0004*/ 	.word	index@(_Z9A1_kernelPdS_d)
        /*0008*/ 	.word	0x0000000a


	//----- nvinfo : EIATTR_FRAME_SIZE
	.align		4
.L_46:
        /*000c*/ 	.byte	0x04, 0x11
        /*000e*/ 	.short	(.L_48 - .L_47)
	.align		4
.L_47:
        /*0010*/ 	.word	index@(_Z9A1_kernelPdS_d)
        /*0014*/ 	.word	0x00000000


	//----- nvinfo : EIATTR_REGCOUNT
	.align		4
.L_48:
        /*0018*/ 	.byte	0x04, 0x2f
        /*001a*/ 	.short	(.L_50 - .L_49)
	.align		4
.L_49:
        /*001c*/ 	.word	index@(_Z9A2_kernelPdS_S_dS_S_i)
        /*0020*/ 	.word	0x00000020


	//----- nvinfo : EIATTR_FRAME_SIZE
	.align		4
.L_50:
        /*0024*/ 	.byte	0x04, 0x11
        /*0026*/ 	.short	(.L_52 - .L_51)
	.align		4
.L_51:
        /*0028*/ 	.word	index@(_Z9A2_kernelPdS_S_dS_S_i)
        /*002c*/ 	.word	0x00000000


	//----- nvinfo : EIATTR_REGCOUNT
	.align		4
.L_52:
        /*0030*/ 	.byte	0x04, 0x2f
        /*0032*/ 	.short	(.L_54 - .L_53)
	.align		4
.L_53:
        /*0034*/ 	.word	index@(_Z8B_kernelPdS_S_S_diS_d)
        /*0038*/ 	.word	0x00000020


	//----- nvinfo : EIATTR_FRAME_SIZE
	.align		4
.L_54:
        /*003c*/ 	.byte	0x04, 0x11
        /*003e*/ 	.short	(.L_56 - .L_55)
	.align		4
.L_55:
        /*0040*/ 	.word	index@($__internal_5_$__cuda_sm20_drsqrt_f64_slowpath_v2)
        /*0044*/ 	.word	0x00000000


	//----- nvinfo : EIATTR_FRAME_SIZE
	.align		4
.L_56:
        /*0048*/ 	.byte	0x04, 0x11
        /*004a*/ 	.short	(.L_58 - .L_57)
	.align		4
.L_57:
        /*004c*/ 	.word	index@(_Z8B_kernelPdS_S_S_diS_d)
        /*0050*/ 	.word	0x00000000


	//----- nvinfo : EIATTR_REGCOUNT
	.align		4
.L_58:
        /*0054*/ 	.byte	0x04, 0x2f
        /*0056*/ 	.short	(.L_60 - .L_59)
	.align		4
.L_59:
        /*0058*/ 	.word	index@(_Z10mergeEjectPdS_id)
        /*005c*/ 	.word	0x00000018


	//----- nvinfo : EIATTR_FRAME_SIZE
	.align		4
.L_60:
        /*0060*/ 	.byte	0x04, 0x11
        /*0062*/ 	.short	(.L_62 - .L_61)
	.align		4
.L_61:
        /*0064*/ 	.word	index@(_Z10mergeEjectPdS_id)
        /*0068*/ 	.word	0x00000000


	//----- nvinfo : EIATTR_REGCOUNT
	.align		4
.L_62:
        /*006c*/ 	.byte	0x04, 0x2f
        /*006e*/ 	.short	(.L_64 - .L_63)
	.align		4
.L_63:
        /*0070*/ 	.word	index@(_Z12consMomentumPdS_S_iS_)
        /*0074*/ 	.word	0x00000020


	//----- nvinfo : EIATTR_FRAME_SIZE
	.align		4
.L_64:
        /*0078*/ 	.byte	0x04, 0x11
        /*007a*/ 	.short	(.L_66 - .L_65)
	.align		4
.L_65:
        /*007c*/ 	.word	index@($__internal_4_$__cuda_sm20_div_rn_f64_full)
        /*0080*/ 	.word	0x00000000


	//----- nvinfo : EIATTR_FRAME_SIZE
	.align		4
.L_66:
        /*0084*/ 	.byte	0x04, 0x11
        /*0086*/ 	.short	(.L_68 - .L_67)
	.align		4
.L_67:
        /*0088*/ 	.word	index@($__internal_3_$__cuda_sm20_dblrcp_rn_slowpath_v3)
        /*008c*/ 	.word	0x00000000


	//----- nvinfo : EIATTR_FRAME_SIZE
	.align		4
.L_68:
        /*0090*/ 	.byte	0x04, 0x11
        /*0092*/ 	.short	(.L_70 - .L_69)
	.align		4
.L_69:
        /*0094*/ 	.word	index@(_Z12consMomentumPdS_S_iS_)
        /*0098*/ 	.word	0x00000000


	//----- nvinfo : EIATTR_REGCOUNT
	.align		4
.L_70:
        /*009c*/ 	.byte	0x04, 0x2f
        /*009e*/ 	.short	(.L_72 - .L_71)
	.align		4
.L_71:
        /*00a0*/ 	.word	index@(_Z12statusUpdatePdS_S_S_i)
        /*00a4*/ 	.word	0x00000010


	//----- nvinfo : EIATTR_FRAME_SIZE
	.align		4
.L_72:
        /*00a8*/ 	.byte	0x04, 0x11
        /*00aa*/ 	.short	(.L_74 - .L_73)
	.align		4
.L_73:
        /*00ac*/ 	.word	index@($__internal_2_$__cuda_sm20_rem_u64)
        /*00b0*/ 	.word	0x00000000


	//----- nvinfo : EIATTR_FRAME_SIZE
	.align		4
.L_74:
        /*00b4*/ 	.byte	0x04, 0x11
        /*00b6*/ 	.short	(.L_76 - .L_75)
	.align		4
.L_75:
        /*00b8*/ 	.word	index@(_Z12statusUpdatePdS_S_S_i)
        /*00bc*/ 	.word	0x00000000


	//----- nvinfo : EIATTR_REGCOUNT
	.align		4
.L_76:
        /*00c0*/ 	.byte	0x04, 0x2f
        /*00c2*/ 	.short	(.L_78 - .L_77)
	.align		4
.L_77:
        /*00c4*/ 	.word	index@(_Z9collisionPdS_S_S_id)
        /*00c8*/ 	.word	0x00000036


	//----- nvinfo : EIATTR_FRAME_SIZE
	.align		4
.L_78:
        /*00cc*/ 	.byte	0x04, 0x11
        /*00ce*/ 	.short	(.L_80 - .L_79)
	.align		4
.L_79:
        /*00d0*/ 	.word	index@($__internal_1_$__cuda_sm20_div_rn_f64_full)
        /*00d4*/ 	.word	0x00000000


	//----- nvinfo : EIATTR_FRAME_SIZE
	.align		4
.L_80:
        /*00d8*/ 	.byte	0x04, 0x11
        /*00da*/ 	.short	(.L_82 - .L_81)
	.align		4
.L_81:
        /*00dc*/ 	.word	index@(_Z9collisionPdS_S_S_id)
        /*00e0*/ 	.word	0x00000000


	//----- nvinfo : EIATTR_REGCOUNT
	.align		4
.L_82:
        /*00e4*/ 	.byte	0x04, 0x2f
        /*00e6*/ 	.short	(.L_84 - .L_83)
	.align		4
.L_83:
        /*00e8*/ 	.word	index@(_Z16calcEccentricityPdS_S_S_i)
        /*00ec*/ 	.word	0x00000026


	//----- nvinfo : EIATTR_FRAME_SIZE
	.align		4
.L_84:
        /*00f0*/ 	.byte	0x04, 0x11
        /*00f2*/ 	.short	(.L_86 - .L_85)
	.align		4
.L_85:
        /*00f4*/ 	.word	index@($__internal_0_$__cuda_sm20_dblrcp_rn_slowpath_v3)
        /*00f8*/ 	.word	0x00000000


	//----- nvinfo : EIATTR_FRAME_SIZE
	.align		4
.L_86:
        /*00fc*/ 	.byte	0x04, 0x11
        /*00fe*/ 	.short	(.L_88 - .L_87)
	.align		4
.L_87:
        /*0100*/ 	.word	index@(_Z16calcEccentricityPdS_S_S_i)
        /*0104*/ 	.word	0x00000000


	//----- nvinfo : EIATTR_REGCOUNT
	.align		4
.L_88:
        /*0108*/ 	.byte	0x04, 0x2f
        /*010a*/ 	.short	(.L_90 - .L_89)
	.align		4
.L_89:
        /*010c*/ 	.word	index@(_Z6reduceILj512EEvPdS0_j)
        /*0110*/ 	.word	0x00000012


	//----- nvinfo : EIATTR_FRAME_SIZE
	.align		4
.L_90:
        /*0114*/ 	.byte	0x04, 0x11
        /*0116*/ 	.short	(.L_92 - .L_91)
	.align		4
.L_91:
        /*0118*/ 	.word	index@(_Z6reduceILj512EEvPdS0_j)
        /*011c*/ 	.word	0x00000000


	//----- nvinfo : EIATTR_REGCOUNT
	.align		4
.L_92:
        /*0120*/ 	.byte	0x04, 0x2f
        /*0122*/ 	.short	(.L_94 - .L_93)
	.align		4
.L_93:
        /*0124*/ 	.word	index@(_ZN3cub18CUB_300001_SM_10006detail11EmptyKernelIvEEvv)
        /*0128*/ 	.word	0x00000004


	//----- nvinfo : EIATTR_FRAME_SIZE
	.align		4
.L_94:
        /*012c*/ 	.byte	0x04, 0x11
        /*012e*/ 	.short	(.L_96 - .L_95)
	.align		4
.L_95:
        /*0130*/ 	.word	index@(_ZN3cub18CUB_300001_SM_10006detail11EmptyKernelIvEEvv)
        /*0134*/ 	.word	0x00000000


	//----- nvinfo : EIATTR_MIN_STACK_SIZE
	.align		4
.L_96:
        /*0138*/ 	.byte	0x04, 0x12
        /*013a*/ 	.short	(.L_98 - .L_97)
	.align		4
.L_97:
        /*013c*/ 	.word	index@(_ZN3cub18CUB_300001_SM_10006detail11EmptyKernelIvEEvv)
        /*0140*/ 	.word	0x00000000


	//----- nvinfo : EIATTR_MIN_STACK_SIZE
	.align		4
.L_98:
        /*0144*/ 	.byte	0x04, 0x12
        /*0146*/ 	.short	(.L_100 - .L_99)
	.align		4
.L_99:
        /*0148*/ 	.word	index@(_Z6reduceILj512EEvPdS0_j)
        /*014c*/ 	.word	0x00000000


	//----- nvinfo : EIATTR_MIN_STACK_SIZE
	.align		4
.L_100:
        /*0150*/ 	.byte	0x04, 0x12
        /*0152*/ 	.short	(.L_102 - .L_101)
	.align		4
.L_101:
        /*0154*/ 	.word	index@(_Z16calcEccentricityPdS_S_S_i)
        /*0158*/ 	.word	0x00000000


	//----- nvinfo : EIATTR_MIN_STACK_SIZE
	.align		4
.L_102:
        /*015c*/ 	.byte	0x04, 0x12
        /*015e*/ 	.short	(.L_104 - .L_103)
	.align		4
.L_103:
        /*0160*/ 	.word	index@(_Z9collisionPdS_S_S_id)
        /*0164*/ 	.word	0x00000000


	//----- nvinfo : EIATTR_MIN_STACK_SIZE
	.align		4
.L_104:
        /*0168*/ 	.byte	0x04, 0x12
        /*016a*/ 	.short	(.L_106 - .L_105)
	.align		4
.L_105:
        /*016c*/ 	.word	index@(_Z12statusUpdatePdS_S_S_i)
        /*0170*/ 	.word	0x00000000


	//----- nvinfo : EIATTR_MIN_STACK_SIZE
	.align		4
.L_106:
        /*0174*/ 	.byte	0x04, 0x12
        /*0176*/ 	.short	(.L_108 - .L_107)
	.align		4
.L_107:
        /*0178*/ 	.word	index@(_Z12consMomentumPdS_S_iS_)
        /*017c*/ 	.word	0x00000000


	//----- nvinfo : EIATTR_MIN_STACK_SIZE
	.align		4
.L_108:
        /*0180*/ 	.byte	0x04, 0x12
        /*0182*/ 	.short	(.L_110 - .L_109)
	.align		4
.L_109:
        /*0184*/ 	.word	index@(_Z10mergeEjectPdS_id)
        /*0188*/ 	.word	0x00000000


	//----- nvinfo : EIATTR_MIN_STACK_SIZE
	.align		4
.L_110:
        /*018c*/ 	.byte	0x04, 0x12
        /*018e*/ 	.short	(.L_112 - .L_111)
	.align		4
.L_111:
        /*0190*/ 	.word	index@(_Z8B_kernelPdS_S_S_diS_d)
        /*0194*/ 	.word	0x00000000


	//----- nvinfo : EIATTR_MIN_STACK_SIZE
	.align		4
.L_112:
        /*0198*/ 	.byte	0x04, 0x12
        /*019a*/ 	.short	(.L_114 - .L_113)
	.align		4
.L_113:
        /*019c*/ 	.word	index@(_Z9A2_kernelPdS_S_dS_S_i)
        /*01a0*/ 	.word	0x00000000


	//----- nvinfo : EIATTR_MIN_STACK_SIZE
	.align		4
.L_114:
        /*01a4*/ 	.byte	0x04, 0x12
        /*01a6*/ 	.short	(.L_116 - .L_115)
	.align		4
.L_115:
        /*01a8*/ 	.word	index@(_Z9A1_kernelPdS_d)
        /*01ac*/ 	.word	0x00000000
.L_116:


//--------------------- .nv.compat                --------------------------
	.section	.nv.compat,"",@"SHT_CUDA_COMPAT_INFO"
	.align	4
        /*0000*/ 	.byte	0x02, 0x09, 0x00, 0x00, 0x02, 0x02, 0x01, 0x00, 0x02, 0x05, 0x05, 0x00, 0x03, 0x07, 0x01, 0x01
        /*0010*/ 	.byte	0x02, 0x03, 0x00, 0x00, 0x02, 0x06, 0x01, 0x00, 0x04, 0x0b, 0x08, 0x00, 0x01, 0x00, 0x00, 0x00
        /*0020*/ 	.byte	0x00, 0x00, 0x00, 0x00


//--------------------- .nv.info._ZN3cub18CUB_300001_SM_10006detail11EmptyKernelIvEEvv --------------------------
	.section	.nv.info._ZN3cub18CUB_300001_SM_10006detail11EmptyKernelIvEEvv,"",@"SHT_CUDA_INFO"
	.sectionflags	@""
	.align	4


	//----- nvinfo : EIATTR_CUDA_API_VERSION
	.align		4
        /*0000*/ 	.byte	0x04, 0x37
        /*0002*/ 	.short	(.L_118 - .L_117)
.L_117:
        /*0004*/ 	.word	0x00000082


	//----- nvinfo : EIATTR_SPARSE_MMA_MASK
	.align		4
.L_118:
        /*0008*/ 	.byte	0x03, 0x50
        /*000a*/ 	.short	0x0000


	//----- nvinfo : EIATTR_MAXREG_COUNT
	.align		4
        /*000c*/ 	.byte	0x03, 0x1b
        /*000e*/ 	.short	0x00ff


	//----- nvinfo : EIATTR_MERCURY_ISA_VERSION
	.align		4
        /*0010*/ 	.byte	0x03, 0x5f
        /*0012*/ 	.short	0x0101


	//----- nvinfo : EIATTR_VRC_CTA_INIT_COUNT
	.align		4
        /*0014*/ 	.byte	0x02, 0x4a
	.zero		1
	.zero		1


	//----- nvinfo : EIATTR_EXIT_INSTR_OFFSETS
	.align		4
        /*0018*/ 	.byte	0x04, 0x1c
        /*001a*/ 	.short	(.L_120 - .L_119)


	//   ....[0]....
.L_119:
        /*001c*/ 	.word	0x00000010


	//----- nvinfo : EIATTR_SW_WAR
	.align		4
.L_120:
        /*0020*/ 	.byte	0x04, 0x36
        /*0022*/ 	.short	(.L_122 - .L_121)
.L_121:
        /*0024*/ 	.word	0x00000008
.L_122:


//--------------------- .nv.info._Z6reduceILj512EEvPdS0_j --------------------------
	.section	.nv.info._Z6reduceILj512EEvPdS0_j,"",@"SHT_CUDA_INFO"
	.sectionflags	@""
	.align	4


	//----- nvinfo : EIATTR_CUDA_API_VERSION
	.align		4
        /*0000*/ 	.byte	0x04, 0x37
        /*0002*/ 	.short	(.L_124 - .L_123)
.L_123:
        /*0004*/ 	.word	0x00000082


	//----- nvinfo : EIATTR_KPARAM_INFO
	.align		4
.L_124:
        /*0008*/ 	.byte	0x04, 0x17
        /*000a*/ 	.short	(.L_126 - .L_125)
.L_125:
        /*000c*/ 	.word	0x00000000
        /*0010*/ 	.short	0x0002
        /*0012*/ 	.short	0x0010
        /*0014*/ 	.byte	0x00, 0xf0, 0x11, 0x00


	//----- nvinfo : EIATTR_KPARAM_INFO
	.align		4
.L_126:
        /*0018*/ 	.byte	0x04, 0x17
        /*001a*/ 	.short	(.L_128 - .L_127)
.L_127:
        /*001c*/ 	.word	0x00000000
        /*0020*/ 	.short	0x0001
        /*0022*/ 	.short	0x0008
        /*0024*/ 	.byte	0x00, 0xf5, 0x21, 0x00


	//----- nvinfo : EIATTR_KPARAM_INFO
	.align		4
.L_128:
        /*0028*/ 	.byte	0x04, 0x17
        /*002a*/ 	.short	(.L_130 - .L_129)
.L_129:
        /*002c*/ 	.word	0x00000000
        /*0030*/ 	.short	0x0000
        /*0032*/ 	.short	0x0000
        /*0034*/ 	.byte	0x00, 0xf5, 0x21, 0x00


	//----- nvinfo : EIATTR_SPARSE_MMA_MASK
	.align		4
.L_130:
        /*0038*/ 	.byte	0x03, 0x50
        /*003a*/ 	.short	0x0000


	//----- nvinfo : EIATTR_MAXREG_COUNT
	.align		4
        /*003c*/ 	.byte	0x03, 0x1b
        /*003e*/ 	.short	0x00ff


	//----- nvinfo : EIATTR_NUM_BARRIERS
	.align		4
        /*0040*/ 	.byte	0x02, 0x4c
        /*0042*/ 	.byte	0x01
	.zero		1


	//----- nvinfo : EIATTR_MERCURY_ISA_VERSION
	.align		4
        /*0044*/ 	.byte	0x03, 0x5f
        /*0046*/ 	.short	0x0101


	//----- nvinfo : EIATTR_VRC_CTA_INIT_COUNT
	.align		4
        /*0048*/ 	.byte	0x02, 0x4a
	.zero		1
	.zero		1


	//----- nvinfo : EIATTR_EXIT_INSTR_OFFSETS
	.align		4
        /*004c*/ 	.byte	0x04, 0x1c
        /*004e*/ 	.short	(.L_132 - .L_131)


	//   ....[0]....
.L_131:
        /*0050*/ 	.word	0x00000350


	//   ....[1]....
        /*0054*/ 	.word	0x000004f0


	//   ....[2]....
        /*0058*/ 	.word	0x00000540


	//----- nvinfo : EIATTR_CRS_STACK_SIZE
	.align		4
.L_132:
        /*005c*/ 	.byte	0x04, 0x1e
        /*005e*/ 	.short	(.L_134 - .L_133)
.L_133:
        /*0060*/ 	.word	0x00000000


	//----- nvinfo : EIATTR_CBANK_PARAM_SIZE
	.align		4
.L_134:
        /*0064*/ 	.byte	0x03, 0x19
        /*0066*/ 	.short	0x0014


	//----- nvinfo : EIATTR_PARAM_CBANK
	.align		4
        /*0068*/ 	.byte	0x04, 0x0a
        /*006a*/ 	.short	(.L_136 - .L_135)
	.align		4
.L_135:
        /*006c*/ 	.word	index@(.nv.constant0._Z6reduceILj512EEvPdS0_j)
        /*0070*/ 	.short	0x0380
        /*0072*/ 	.short	0x0014


	//----- nvinfo : EIATTR_SW_WAR
	.align		4
.L_136:
        /*0074*/ 	.byte	0x04, 0x36
        /*0076*/ 	.short	(.L_138 - .L_137)
.L_137:
        /*0078*/ 	.word	0x00000008
.L_138:


//--------------------- .nv.info._Z16calcEccentricityPdS_S_S_i --------------------------
	.section	.nv.info._Z16calcEccentricityPdS_S_S_i,"",@"SHT_CUDA_INFO"
	.sectionflags	@""
	.align	4


	//----- nvinfo : EIATTR_CUDA_API_VERSION
	.align		4
        /*0000*/ 	.byte	0x04, 0x37
        /*0002*/ 	.short	(.L_140 - .L_139)
.L_139:
        /*0004*/ 	.word	0x00000082


	//----- nvinfo : EIATTR_KPARAM_INFO
	.align		4
.L_140:
        /*0008*/ 	.byte	0x04, 0x17
        /*000a*/ 	.short	(.L_142 - .L_141)
.L_141:
        /*000c*/ 	.word	0x00000000
        /*0010*/ 	.short	0x0004
        /*0012*/ 	.short	0x0020
        /*0014*/ 	.byte	0x00, 0xf0, 0x11, 0x00


	//----- nvinfo : EIATTR_KPARAM_INFO
	.align		4
.L_142:
        /*0018*/ 	.byte	0x04, 0x17
        /*001a*/ 	.short	(.L_144 - .L_143)
.L_143:
        /*001c*/ 	.word	0x00000000
        /*0020*/ 	.short	0x0003
        /*0022*/ 	.short	0x0018
        /*0024*/ 	.byte	0x00, 0xf5, 0x21, 0x00


	//----- nvinfo : EIATTR_KPARAM_INFO
	.align		4
.L_144:
        /*0028*/ 	.byte	0x04, 0x17
        /*002a*/ 	.short	(.L_146 - .L_145)
.L_145:
        /*002c*/ 	.word	0x00000000
        /*0030*/ 	.short	0x0002
        /*0032*/ 	.short	0x0010
        /*0034*/ 	.byte	0x00, 0xf5, 0x21, 0x00


	//----- nvinfo : EIATTR_KPARAM_INFO
	.align		4
.L_146:
        /*0038*/ 	.byte	0x04, 0x17
        /*003a*/ 	.short	(.L_148 - .L_147)
.L_147:
        /*003c*/ 	.word	0x00000000
        /*0040*/ 	.short	0x0001
        /*0042*/ 	.short	0x0008
        /*0044*/ 	.byte	0x00, 0xf5, 0x21, 0x00


	//----- nvinfo : EIATTR_KPARAM_INFO
	.align		4
.L_148:
        /*0048*/ 	.byte	0x04, 0x17
        /*004a*/ 	.short	(.L_150 - .L_149)
.L_149:
        /*004c*/ 	.word	0x00000000
        /*0050*/ 	.short	0x0000
        /*0052*/ 	.short	0x0000
        /*0054*/ 	.byte	0x00, 0xf5, 0x21, 0x00


	//----- nvinfo : EIATTR_SPARSE_MMA_MASK
	.align		4
.L_150:
        /*0058*/ 	.byte	0x03, 0x50
        /*005a*/ 	.short	0x0000


	//----- nvinfo : EIATTR_MAXREG_COUNT
	.align		4
        /*005c*/ 	.byte	0x03, 0x1b
        /*005e*/ 	.short	0x00ff


	//----- nvinfo : EIATTR_MERCURY_ISA_VERSION
	.align		4
        /*0060*/ 	.byte	0x03, 0x5f
        /*0062*/ 	.short	0x0101


	//----- nvinfo : EIATTR_VRC_CTA_INIT_COUNT
	.align		4
        /*0064*/ 	.byte	0x02, 0x4a
	.zero		1
	.zero		1


	//----- nvinfo : EIATTR_EXIT_INSTR_OFFSETS
	.align		4
        /*0068*/ 	.byte	0x04, 0x1c
        /*006a*/ 	.short	(.L_152 - .L_151)


	//   ....[0]....
.L_151:
        /*006c*/ 	.word	0x000000a0


	//   ....[1]....
        /*0070*/ 	.word	0x00000e30


	//----- nvinfo : EIATTR_CRS_STACK_SIZE
	.align		4
.L_152:
        /*0074*/ 	.byte	0x04, 0x1e
        /*0076*/ 	.short	(.L_154 - .L_153)
.L_153:
        /*0078*/ 	.word	0x00000000


	//----- nvinfo : EIATTR_CBANK_PARAM_SIZE
	.align		4
.L_154:
        /*007c*/ 	.byte	0x03, 0x19
        /*007e*/ 	.short	0x0024


	//----- nvinfo : EIATTR_PARAM_CBANK
	.align		4
        /*0080*/ 	.byte	0x04, 0x0a
        /*0082*/ 	.short	(.L_156 - .L_155)
	.align		4
.L_155:
        /*0084*/ 	.word	index@(.nv.constant0._Z16calcEccentricityPdS_S_S_i)
        /*0088*/ 	.short	0x0380
        /*008a*/ 	.short	0x0024


	//----- nvinfo : EIATTR_SW_WAR
	.align		4
.L_156:
        /*008c*/ 	.byte	0x04, 0x36
        /*008e*/ 	.short	(.L_158 - .L_157)
.L_157:
        /*0090*/ 	.word	0x00000008
.L_158:


//--------------------- .nv.info._Z9collisionPdS_S_S_id --------------------------
	.section	.nv.info._Z9collisionPdS_S_S_id,"",@"SHT_CUDA_INFO"
	.sectionflags	@""
	.align	4


	//----- nvinfo : EIATTR_CUDA_API_VERSION
	.align		4
        /*0000*/ 	.byte	0x04, 0x37
        /*0002*/ 	.short	(.L_160 - .L_159)
.L_159:
        /*0004*/ 	.word	0x00000082


	//----- nvinfo : EIATTR_KPARAM_INFO
	.align		4
.L_160:
        /*0008*/ 	.byte	0x04, 0x17
        /*000a*/ 	.short	(.L_162 - .L_161)
.L_161:
        /*000c*/ 	.word	0x00000000
        /*0010*/ 	.short	0x0005
        /*0012*/ 	.short	0x0028
        /*0014*/ 	.byte	0x00, 0xf0, 0x21, 0x00


	//----- nvinfo : EIATTR_KPARAM_INFO
	.align		4
.L_162:
        /*0018*/ 	.byte	0x04, 0x17
        /*001a*/ 	.short	(.L_164 - .L_163)
.L_163:
        /*001c*/ 	.word	0x00000000
        /*0020*/ 	.short	0x0004
        /*0022*/ 	.short	0x0020
        /*0024*/ 	.byte	0x00, 0xf0, 0x11, 0x00


	//----- nvinfo : EIATTR_KPARAM_INFO
	.align		4
.L_164:
        /*0028*/ 	.byte	0x04, 0x17
        /*002a*/ 	.short	(.L_166 - .L_165)
.L_165:
        /*002c*/ 	.word	0x00000000
        /*0030*/ 	.short	0x0003
        /*0032*/ 	.short	0x0018
        /*0034*/ 	.byte	0x00, 0xf5, 0x21, 0x00


	//----- nvinfo : EIATTR_KPARAM_INFO
	.align		4
.L_166:
        /*0038*/ 	.byte	0x04, 0x17
        /*003a*/ 	.short	(.L_168 - .L_167)
.L_167:
        /*003c*/ 	.word	0x00000000
        /*0040*/ 	.short	0x0002
        /*0042*/ 	.short	0x0010
        /*0044*/ 	.byte	0x00, 0xf5, 0x21, 0x00


	//----- nvinfo : EIATTR_KPARAM_INFO
	.align		4
.L_168:
        /*0048*/ 	.byte	0x04, 0x17
        /*004a*/ 	.short	(.L_170 - .L_169)
.L_169:
        /*004c*/ 	.word	0x00000000
        /*0050*/ 	.short	0x0001
        /*0052*/ 	.short	0x0008
        /*0054*/ 	.byte	0x00, 0xf5, 0x21, 0x00


	//----- nvinfo : EIATTR_KPARAM_INFO
	.align		4
.L_170:
        /*0058*/ 	.byte	0x04, 0x17
        /*005a*/ 	.short	(.L_172 - .L_171)
.L_171:
        /*005c*/ 	.word	0x00000000
        /*0060*/ 	.short	0x0000
        /*0062*/ 	.short	0x0000
        /*0064*/ 	.byte	0x00, 0xf5, 0x21, 0x00


	//----- nvinfo : EIATTR_SPARSE_MMA_MASK
	.align		4
.L_172:
        /*0068*/ 	.byte	0x03, 0x50
        /*006a*/ 	.short	0x0000


	//----- nvinfo : EIATTR_MAXREG_COUNT
	.align		4
        /*006c*/ 	.byte	0x03, 0x1b
        /*006e*/ 	.short	0x00ff


	//----- nvinfo : EIATTR_MERCURY_ISA_VERSION
	.align		4
        /*0070*/ 	.byte	0x03, 0x5f
        /*0072*/ 	.short	0x0101


	//----- nvinfo : EIATTR_VRC_CTA_INIT_COUNT
	.align		4
        /*0074*/ 	.byte	0x02, 0x4a
	.zero		1
	.zero		1


	//----- nvinfo : EIATTR_EXIT_INSTR_OFFSETS
	.align		4
        /*0078*/ 	.byte	0x04, 0x1c
        /*007a*/ 	.short	(.L_174 - .L_173)


	//   ....[0]....
.L_173:
        /*007c*/ 	.word	0x000000a0


	//   ....[1]....
        /*0080*/ 	.word	0x000018e0


	//   ....[2]....
        /*0084*/ 	.word	0x00001950


	//----- nvinfo : EIATTR_CRS_STACK_SIZE
	.align		4
.L_174:
        /*0088*/ 	.byte	0x04, 0x1e
        /*008a*/ 	.short	(.L_176 - .L_175)
.L_175:
        /*008c*/ 	.word	0x00000000


	//----- nvinfo : EIATTR_CBANK_PARAM_SIZE
	.align		4
.L_176:
        /*0090*/ 	.byte	0x03, 0x19
        /*0092*/ 	.short	0x0030


	//----- nvinfo : EIATTR_PARAM_CBANK
	.align		4
        /*0094*/ 	.byte	0x04, 0x0a
        /*0096*/ 	.short	(.L_178 - .L_177)
	.align		4
.L_177:
        /*0098*/ 	.word	index@(.nv.constant0._Z9collisionPdS_S_S_id)
        /*009c*/ 	.short	0x0380
        /*009e*/ 	.short	0x0030


	//----- nvinfo : EIATTR_SW_WAR
	.align		4
.L_178:
        /*00a0*/ 	.byte	0x04, 0x36
        /*00a2*/ 	.short	(.L_180 - .L_179)
.L_179:
        /*00a4*/ 	.word	0x00000008
.L_180:


//--------------------- .nv.info._Z12statusUpdatePdS_S_S_i --------------------------
	.section	.nv.info._Z12statusUpdatePdS_S_S_i,"",@"SHT_CUDA_INFO"
	.sectionflags	@""
	.align	4


	//----- nvinfo : EIATTR_CUDA_API_VERSION
	.align		4
        /*0000*/ 	.byte	0x04, 0x37
        /*0002*/ 	.short	(.L_182 - .L_181)
.L_181:
        /*0004*/ 	.word	0x00000082


	//----- nvinfo : EIATTR_KPARAM_INFO
	.align		4
.L_182:
        /*0008*/ 	.byte	0x04, 0x17
        /*000a*/ 	.short	(.L_184 - .L_183)
.L_183:
        /*000c*/ 	.word	0x00000000
        /*0010*/ 	.short	0x0004
        /*0012*/ 	.short	0x0020
        /*0014*/ 	.byte	0x00, 0xf0, 0x11, 0x00


	//----- nvinfo : EIATTR_KPARAM_INFO
	.align		4
.L_184:
        /*0018*/ 	.byte	0x04, 0x17
        /*001a*/ 	.short	(.L_186 - .L_185)
.L_185:
        /*001c*/ 	.word	0x00000000
        /*0020*/ 	.short	0x0003
        /*0022*/ 	.short	0x0018
        /*0024*/ 	.byte	0x00, 0xf5, 0x21, 0x00


	//----- nvinfo : EIATTR_KPARAM_INFO
	.align		4
.L_186:
        /*0028*/ 	.byte	0x04, 0x17
        /*002a*/ 	.short	(.L_188 - .L_187)
.L_187:
        /*002c*/ 	.word	0x00000000
        /*0030*/ 	.short	0x0002
        /*0032*/ 	.short	0x0010
        /*0034*/ 	.byte	0x00, 0xf5, 0x21, 0x00


	//----- nvinfo : EIATTR_KPARAM_INFO
	.align		4
.L_188:
        /*0038*/ 	.byte	0x04, 0x17
        /*003a*/ 	.short	(.L_190 - .L_189)
.L_189:
        /*003c*/ 	.word	0x00000000
        /*0040*/ 	.short	0x0001
        /*0042*/ 	.short	0x0008
        /*0044*/ 	.byte	0x00, 0xf5, 0x21, 0x00


	//----- nvinfo : EIATTR_KPARAM_INFO
	.align		4
.L_190:
        /*0048*/ 	.byte	0x04, 0x17
        /*004a*/ 	.short	(.L_192 - .L_191)
.L_191:
        /*004c*/ 	.word	0x00000000
        /*0050*/ 	.short	0x0000
        /*0052*/ 	.short	0x0000
        /*0054*/ 	.byte	0x00, 0xf5, 0x21, 0x00


	//----- nvinfo : EIATTR_SPARSE_MMA_MASK
	.align		4
.L_192:
        /*0058*/ 	.byte	0x03, 0x50
        /*005a*/ 	.short	0x0000


	//----- nvinfo : EIATTR_MAXREG_COUNT
	.align		4
        /*005c*/ 	.byte	0x03, 0x1b
        /*005e*/ 	.short	0x00ff


	//----- nvinfo : EIATTR_MERCURY_ISA_VERSION
	.align		4
        /*0060*/ 	.byte	0x03, 0x5f
        /*0062*/ 	.short	0x0101


	//----- nvinfo : EIATTR_VRC_CTA_INIT_COUNT
	.align		4
        /*0064*/ 	.byte	0x02, 0x4a
	.zero		1
	.zero		1


	//----- nvinfo : EIATTR_EXIT_INSTR_OFFSETS
	.align		4
        /*0068*/ 	.byte	0x04, 0x1c
        /*006a*/ 	.short	(.L_194 - .L_193)


	//   ....[0]....
.L_193:
        /*006c*/ 	.word	0x000003e0


	//----- nvinfo : EIATTR_CRS_STACK_SIZE
	.align		4
.L_194:
        /*0070*/ 	.byte	0x04, 0x1e
        /*0072*/ 	.short	(.L_196 - .L_195)
.L_195:
        /*0074*/ 	.word	0x00000000


	//----- nvinfo : EIATTR_CBANK_PARAM_SIZE
	.align		4
.L_196:
        /*0078*/ 	.byte	0x03, 0x19
        /*007a*/ 	.short	0x0024


	//----- nvinfo : EIATTR_PARAM_CBANK
	.align		4
        /*007c*/ 	.byte	0x04, 0x0a
        /*007e*/ 	.short	(.L_198 - .L_197)
	.align		4
.L_197:
        /*0080*/ 	.word	index@(.nv.constant0._Z12statusUpdatePdS_S_S_i)
        /*0084*/ 	.short	0x0380
        /*0086*/ 	.short	0x0024


	//----- nvinfo : EIATTR_SW_WAR
	.align		4
.L_198:
        /*0088*/ 	.byte	0x04, 0x36
        /*008a*/ 	.short	(.L_200 - .L_199)
.L_199:
        /*008c*/ 	.word	0x00000008
.L_200:


//--------------------- .nv.info._Z12consMomentumPdS_S_iS_ --------------------------
	.section	.nv.info._Z12consMomentumPdS_S_iS_,"",@"SHT_CUDA_INFO"
	.sectionflags	@""
	.align	4


	//----- nvinfo : EIATTR_CUDA_API_VERSION
	.align		4
        /*0000*/ 	.byte	0x04, 0x37
        /*0002*/ 	.short	(.L_202 - .L_201)
.L_201:
        /*0004*/ 	.word	0x00000082


	//----- nvinfo : EIATTR_KPARAM_INFO
	.align		4
.L_202:
        /*0008*/ 	.byte	0x04, 0x17
        /*000a*/ 	.short	(.L_204 - .L_203)
.L_203:
        /*000c*/ 	.word	0x00000000
        /*0010*/ 	.short	0x0004
        /*0012*/ 	.short	0x0020
        /*0014*/ 	.byte	0x00, 0xf5, 0x21, 0x00


	//----- nvinfo : EIATTR_KPARAM_INFO
	.align		4
.L_204:
        /*0018*/ 	.byte	0x04, 0x17
        /*001a*/ 	.short	(.L_206 - .L_205)
.L_205:
        /*001c*/ 	.word	0x00000000
        /*0020*/ 	.short	0x0003
        /*0022*/ 	.short	0x0018
        /*0024*/ 	.byte	0x00, 0xf0, 0x11, 0x00


	//----- nvinfo : EIATTR_KPARAM_INFO
	.align		4
.L_206:
        /*0028*/ 	.byte	0x04, 0x17
        /*002a*/ 	.short	(.L_208 - .L_207)
.L_207:
        /*002c*/ 	.word	0x00000000
        /*0030*/ 	.short	0x0002
        /*0032*/ 	.short	0x0010
        /*0034*/ 	.byte	0x00, 0xf5, 0x21, 0x00


	//----- nvinfo : EIATTR_KPARAM_INFO
	.align		4
.L_208:
        /*0038*/ 	.byte	0x04, 0x17
        /*003a*/ 	.short	(.L_210 - .L_209)
.L_209:
        /*003c*/ 	.word	0x00000000
        /*0040*/ 	.short	0x0001
        /*0042*/ 	.short	0x0008
        /*0044*/ 	.byte	0x00, 0xf5, 0x21, 0x00


	//----- nvinfo : EIATTR_KPARAM_INFO
	.align		4
.L_210:
        /*0048*/ 	.byte	0x04, 0x17
        /*004a*/ 	.short	(.L_212 - .L_211)
.L_211:
        /*004c*/ 	.word	0x00000000
        /*0050*/ 	.short	0x0000
        /*0052*/ 	.short	0x0000
        /*0054*/ 	.byte	0x00, 0xf5, 0x21, 0x00


	//----- nvinfo : EIATTR_SPARSE_MMA_MASK
	.align		4
.L_212:
        /*0058*/ 	.byte	0x03, 0x50
        /*005a*/ 	.short	0x0000


	//----- nvinfo : EIATTR_MAXREG_COUNT
	.align		4
        /*005c*/ 	.byte	0x03, 0x1b
        /*005e*/ 	.short	0x00ff


	//----- nvinfo : EIATTR_MERCURY_ISA_VERSION
	.align		4
        /*0060*/ 	.byte	0x03, 0x5f
        /*0062*/ 	.short	0x0101


	//----- nvinfo : EIATTR_VRC_CTA_INIT_COUNT
	.align		4
        /*0064*/ 	.byte	0x02, 0x4a
	.zero		1
	.zero		1


	//----- nvinfo : EIATTR_EXIT_INSTR_OFFSETS
	.align		4
        /*0068*/ 	.byte	0x04, 0x1c
        /*006a*/ 	.short	(.L_214 - .L_213)


	//   ....[0]....
.L_213:
        /*006c*/ 	.word	0x00000030


	//   ....[1]....
        /*0070*/ 	.word	0x00001120


	//----- nvinfo : EIATTR_CRS_STACK_SIZE
	.align		4
.L_214:
        /*0074*/ 	.byte	0x04, 0x1e
        /*0076*/ 	.short	(.L_216 - .L_215)
.L_215:
        /*0078*/ 	.word	0x00000000


	//----- nvinfo : EIATTR_CBANK_PARAM_SIZE
	.align		4
.L_216:
        /*007c*/ 	.byte	0x03, 0x19
        /*007e*/ 	.short	0x0028


	//----- nvinfo : EIATTR_PARAM_CBANK
	.align		4
        /*0080*/ 	.byte	0x04, 0x0a
        /*0082*/ 	.short	(.L_218 - .L_217)
	.align		4
.L_217:
        /*0084*/ 	.word	index@(.nv.constant0._Z12consMomentumPdS_S_iS_)
        /*0088*/ 	.short	0x0380
        /*008a*/ 	.short	0x0028


	//----- nvinfo : EIATTR_SW_WAR
	.align		4
.L_218:
        /*008c*/ 	.byte	0x04, 0x36
        /*008e*/ 	.short	(.L_220 - .L_219)
.L_219:
        /*0090*/ 	.word	0x00000008
.L_220:


//--------------------- .nv.info._Z10mergeEjectPdS_id --------------------------
	.section	.nv.info._Z10mergeEjectPdS_id,"",@"SHT_CUDA_INFO"
	.sectionflags	@""
	.align	4


	//----- nvinfo : EIATTR_CUDA_API_VERSION
	.align		4
        /*0000*/ 	.byte	0x04, 0x37
        /*0002*/ 	.short	(.L_222 - .L_221)
.L_221:
        /*0004*/ 	.word	0x00000082


	//----- nvinfo : EIATTR_KPARAM_INFO
	.align		4
.L_222:
        /*0008*/ 	.byte	0x04, 0x17
        /*000a*/ 	.short	(.L_224 - .L_223)
.L_223:
        /*000c*/ 	.word	0x00000000
        /*0010*/ 	.short	0x0003
        /*0012*/ 	.short	0x0018
        /*0014*/ 	.byte	0x00, 0xf0, 0x21, 0x00


	//----- nvinfo : EIATTR_KPARAM_INFO
	.align		4
.L_224:
        /*0018*/ 	.byte	0x04, 0x17
        /*001a*/ 	.short	(.L_226 - .L_225)
.L_225:
        /*001c*/ 	.word	0x00000000
        /*0020*/ 	.short	0x0002
        /*0022*/ 	.short	0x0010
        /*0024*/ 	.byte	0x00, 0xf0, 0x11, 0x00


	//----- nvinfo : EIATTR_KPARAM_INFO
	.align		4
.L_226:
        /*0028*/ 	.byte	0x04, 0x17
        /*002a*/ 	.short	(.L_228 - .L_227)
.L_227:
        /*002c*/ 	.word	0x00000000
        /*0030*/ 	.short	0x0001
        /*0032*/ 	.short	0x0008
        /*0034*/ 	.byte	0x00, 0xf5, 0x21, 0x00


	//----- nvinfo : EIATTR_KPARAM_INFO
	.align		4
.L_228:
        /*0038*/ 	.byte	0x04, 0x17
        /*003a*/ 	.short	(.L_230 - .L_229)
.L_229:
        /*003c*/ 	.word	0x00000000
        /*0040*/ 	.short	0x0000
        /*0042*/ 	.short	0x0000
        /*0044*/ 	.byte	0x00, 0xf5, 0x21, 0x00


	//----- nvinfo : EIATTR_SPARSE_MMA_MASK
	.align		4
.L_230:
        /*0048*/ 	.byte	0x03, 0x50
        /*004a*/ 	.short	0x0000


	//----- nvinfo : EIATTR_MAXREG_COUNT
	.align		4
        /*004c*/ 	.byte	0x03, 0x1b
        /*004e*/ 	.short	0x00ff


	//----- nvinfo : EIATTR_MERCURY_ISA_VERSION
	.align		4
        /*0050*/ 	.byte	0x03, 0x5f
        /*0052*/ 	.short	0x0101


	//----- nvinfo : EIATTR_VRC_CTA_INIT_COUNT
	.align		4
        /*0054*/ 	.byte	0x02, 0x4a
	.zero		1
	.zero		1


	//----- nvinfo : EIATTR_EXIT_INSTR_OFFSETS
	.align		4
        /*0058*/ 	.byte	0x04, 0x1c
        /*005a*/ 	.short	(.L_232 - .L_231)


	//   ....[0]....
.L_231:
        /*005c*/ 	.word	0x000000a0


	//   ....[1]....
        /*0060*/ 	.word	0x000007f0


	//   ....[2]....
        /*0064*/ 	.word	0x00000820


	//   ....[3]....
        /*0068*/ 	.word	0x00000850


	//   ....[4]....
        /*006c*/ 	.word	0x00000890


	//----- nvinfo : EIATTR_CRS_STACK_SIZE
	.align		4
.L_232:
        /*0070*/ 	.byte	0x04, 0x1e
        /*0072*/ 	.short	(.L_234 - .L_233)
.L_233:
        /*0074*/ 	.word	0x00000000


	//----- nvinfo : EIATTR_CBANK_PARAM_SIZE
	.align		4
.L_234:
        /*0078*/ 	.byte	0x03, 0x19
        /*007a*/ 	.short	0x0020


	//----- nvinfo : EIATTR_PARAM_CBANK
	.align		4
        /*007c*/ 	.byte	0x04, 0x0a
        /*007e*/ 	.short	(.L_236 - .L_235)
	.align		4
.L_235:
        /*0080*/ 	.word	index@(.nv.constant0._Z10mergeEjectPdS_id)
        /*0084*/ 	.short	0x0380
        /*0086*/ 	.short	0x0020


	//----- nvinfo : EIATTR_SW_WAR
	.align		4
.L_236:
        /*0088*/ 	.byte	0x04, 0x36
        /*008a*/ 	.short	(.L_238 - .L_237)
.L_237:
        /*008c*/ 	.word	0x00000008
.L_238:


//--------------------- .nv.info._Z8B_kernelPdS_S_S_diS_d --------------------------
	.section	.nv.info._Z8B_kernelPdS_S_S_diS_d,"",@"SHT_CUDA_INFO"
	.sectionflags	@""
	.align	4


	//----- nvinfo : EIATTR_CUDA_API_VERSION
	.align		4
        /*0000*/ 	.byte	0x04, 0x37
        /*0002*/ 	.short	(.L_240 - .L_239)
.L_239:
        /*0004*/ 	.word	0x00000082


	//----- nvinfo : EIATTR_KPARAM_INFO
	.align		4
.L_240:
        /*0008*/ 	.byte	0x04, 0x17
        /*000a*/ 	.short	(.L_242 - .L_241)
.L_241:
        /*000c*/ 	.word	0x00000000
        /*0010*/ 	.short	0x0007
        /*0012*/ 	.short	0x0038
        /*0014*/ 	.byte	0x00, 0xf0, 0x21, 0x00


	//----- nvinfo : EIATTR_KPARAM_INFO
	.align		4
.L_242:
        /*0018*/ 	.byte	0x04, 0x17
        /*001a*/ 	.short	(.L_244 - .L_243)
.L_243:
        /*001c*/ 	.word	0x00000000
        /*0020*/ 	.short	0x0006
        /*0022*/ 	.short	0x0030
        /*0024*/ 	.byte	0x00, 0xf5, 0x21, 0x00


	//----- nvinfo : EIATTR_KPARAM_INFO
	.align		4
.L_244:
        /*0028*/ 	.byte	0x04, 0x17
        /*002a*/ 	.short	(.L_246 - .L_245)
.L_245:
        /*002c*/ 	.word	0x00000000
        /*0030*/ 	.short	0x0005
        /*0032*/ 	.short	0x0028
        /*0034*/ 	.byte	0x00, 0xf0, 0x11, 0x00


	//----- nvinfo : EIATTR_KPARAM_INFO
	.align		4
.L_246:
        /*0038*/ 	.byte	0x04, 0x17
        /*003a*/ 	.short	(.L_248 - .L_247)
.L_247:
        /*003c*/ 	.word	0x00000000
        /*0040*/ 	.short	0x0004
        /*0042*/ 	.short	0x0020
        /*0044*/ 	.byte	0x00, 0xf0, 0x21, 0x00


	//----- nvinfo : EIATTR_KPARAM_INFO
	.align		4
.L_248:
        /*0048*/ 	.byte	0x04, 0x17
        /*004a*/ 	.short	(.L_250 - .L_249)
.L_249:
        /*004c*/ 	.word	0x00000000
        /*0050*/ 	.short	0x0003
        /*0052*/ 	.short	0x0018
        /*0054*/ 	.byte	0x00, 0xf5, 0x21, 0x00


	//----- nvinfo : EIATTR_KPARAM_INFO
	.align		4
.L_250:
        /*0058*/ 	.byte	0x04, 0x17
        /*005a*/ 	.short	(.L_252 - .L_251)
.L_251:
        /*005c*/ 	.word	0x00000000
        /*0060*/ 	.short	0x0002
        /*0062*/ 	.short	0x0010
        /*0064*/ 	.byte	0x00, 0xf5, 0x21, 0x00


	//----- nvinfo : EIATTR_KPARAM_INFO
	.align		4
.L_252:
        /*0068*/ 	.byte	0x04, 0x17
        /*006a*/ 	.short	(.L_254 - .L_253)
.L_253:
        /*006c*/ 	.word	0x00000000
        /*0070*/ 	.short	0x0001
        /*0072*/ 	.short	0x0008
        /*0074*/ 	.byte	0x00, 0xf5, 0x21, 0x00


	//----- nvinfo : EIATTR_KPARAM_INFO
	.align		4
.L_254:
        /*0078*/ 	.byte	0x04, 0x17
        /*007a*/ 	.short	(.L_256 - .L_255)
.L_255:
        /*007c*/ 	.word	0x00000000
        /*0080*/ 	.short	0x0000
        /*0082*/ 	.short	0x0000
        /*0084*/ 	.byte	0x00, 0xf5, 0x21, 0x00


	//----- nvinfo : EIATTR_SPARSE_MMA_MASK
	.align		4
.L_256:
        /*0088*/ 	.byte	0x03, 0x50
        /*008a*/ 	.short	0x0000


	//----- nvinfo : EIATTR_MAXREG_COUNT
	.align		4
        /*008c*/ 	.byte	0x03, 0x1b
        /*008e*/ 	.short	0x00ff


	//----- nvinfo : EIATTR_MERCURY_ISA_VERSION
	.align		4
        /*0090*/ 	.byte	0x03, 0x5f
        /*0092*/ 	.short	0x0101


	//----- nvinfo : EIATTR_VRC_CTA_INIT_COUNT
	.align		4
        /*0094*/ 	.byte	0x02, 0x4a
	.zero		1
	.zero		1


	//----- nvinfo : EIATTR_EXIT_INSTR_OFFSETS
	.align		4
        /*0098*/ 	.byte	0x04, 0x1c
        /*009a*/ 	.short	(.L_258 - .L_257)


	//   ....[0]....
.L_257:
        /*009c*/ 	.word	0x000000a0


	//   ....[1]....
        /*00a0*/ 	.word	0x00000850


	//----- nvinfo : EIATTR_CRS_STACK_SIZE
	.align		4
.L_258:
        /*00a4*/ 	.byte	0x04, 0x1e
        /*00a6*/ 	.short	(.L_260 - .L_259)
.L_259:
        /*00a8*/ 	.word	0x00000000


	//----- nvinfo : EIATTR_CBANK_PARAM_SIZE
	.align		4
.L_260:
        /*00ac*/ 	.byte	0x03, 0x19
        /*00ae*/ 	.short	0x0040


	//----- nvinfo : EIATTR_PARAM_CBANK
	.align		4
        /*00b0*/ 	.byte	0x04, 0x0a
        /*00b2*/ 	.short	(.L_262 - .L_261)
	.align		4
.L_261:
        /*00b4*/ 	.word	index@(.nv.constant0._Z8B_kernelPdS_S_S_diS_d)
        /*00b8*/ 	.short	0x0380
        /*00ba*/ 	.short	0x0040


	//----- nvinfo : EIATTR_SW_WAR
	.align		4
.L_262:
        /*00bc*/ 	.byte	0x04, 0x36
        /*00be*/ 	.short	(.L_264 - .L_263)
.L_263:
        /*00c0*/ 	.word	0x00000008
.L_264:


//--------------------- .nv.info._Z9A2_kernelPdS_S_dS_S_i --------------------------
	.section	.nv.info._Z9A2_kernelPdS_S_dS_S_i,"",@"SHT_CUDA_INFO"
	.sectionflags	@""
	.align	4


	//----- nvinfo : EIATTR_CUDA_API_VERSION
	.align		4
        /*0000*/ 	.byte	0x04, 0x37
        /*0002*/ 	.short	(.L_266 - .L_265)
.L_265:
        /*0004*/ 	.word	0x00000082


	//----- nvinfo : EIATTR_KPARAM_INFO
	.align		4
.L_266:
        /*0008*/ 	.byte	0x04, 0x17
        /*000a*/ 	.short	(.L_268 - .L_267)
.L_267:
        /*000c*/ 	.word	0x00000000
        /*0010*/ 	.short	0x0006
        /*0012*/ 	.short	0x0030
        /*0014*/ 	.byte	0x00, 0xf0, 0x11, 0x00


	//----- nvinfo : EIATTR_KPARAM_INFO
	.align		4
.L_268:
        /*0018*/ 	.byte	0x04, 0x17
        /*001a*/ 	.short	(.L_270 - .L_269)
.L_269:
        /*001c*/ 	.word	0x00000000
        /*0020*/ 	.short	0x0005
        /*0022*/ 	.short	0x0028
        /*0024*/ 	.byte	0x00, 0xf5, 0x21, 0x00


	//----- nvinfo : EIATTR_KPARAM_INFO
	.align		4
.L_270:
        /*0028*/ 	.byte	0x04, 0x17
        /*002a*/ 	.short	(.L_272 - .L_271)
.L_271:
        /*002c*/ 	.word	0x00000000
        /*0030*/ 	.short	0x0004
        /*0032*/ 	.short	0x0020
        /*0034*/ 	.byte	0x00, 0xf5, 0x21, 0x00


	//----- nvinfo : EIATTR_KPARAM_INFO
	.align		4
.L_272:
        /*0038*/ 	.byte	0x04, 0x17
        /*003a*/ 	.short	(.L_274 - .L_273)
.L_273:
        /*003c*/ 	.word	0x00000000
        /*0040*/ 	.short	0x0003
        /*0042*/ 	.short	0x0018
        /*0044*/ 	.byte	0x00, 0xf0, 0x21, 0x00


	//----- nvinfo : EIATTR_KPARAM_INFO
	.align		4
.L_274:
        /*0048*/ 	.byte	0x04, 0x17
        /*004a*/ 	.short	(.L_276 - .L_275)
.L_275:
        /*004c*/ 	.word	0x00000000
        /*0050*/ 	.short	0x0002
        /*0052*/ 	.short	0x0010
        /*0054*/ 	.byte	0x00, 0xf5, 0x21, 0x00


	//----- nvinfo : EIATTR_KPARAM_INFO
	.align		4
.L_276:
        /*0058*/ 	.byte	0x04, 0x17
        /*005a*/ 	.short	(.L_278 - .L_277)
.L_277:
        /*005c*/ 	.word	0x00000000
        /*0060*/ 	.short	0x0001
        /*0062*/ 	.short	0x0008
        /*0064*/ 	.byte	0x00, 0xf5, 0x21, 0x00


	//----- nvinfo : EIATTR_KPARAM_INFO
	.align		4
.L_278:
        /*0068*/ 	.byte	0x04, 0x17
        /*006a*/ 	.short	(.L_280 - .L_279)
.L_279:
        /*006c*/ 	.word	0x00000000
        /*0070*/ 	.short	0x0000
        /*0072*/ 	.short	0x0000
        /*0074*/ 	.byte	0x00, 0xf5, 0x21, 0x00


	//----- nvinfo : EIATTR_SPARSE_MMA_MASK
	.align		4
.L_280:
        /*0078*/ 	.byte	0x03, 0x50
        /*007a*/ 	.short	0x0000


	//----- nvinfo : EIATTR_MAXREG_COUNT
	.align		4
        /*007c*/ 	.byte	0x03, 0x1b
        /*007e*/ 	.short	0x00ff


	//----- nvinfo : EIATTR_MERCURY_ISA_VERSION
	.align		4
        /*0080*/ 	.byte	0x03, 0x5f
        /*0082*/ 	.short	0x0101


	//----- nvinfo : EIATTR_VRC_CTA_INIT_COUNT
	.align		4
        /*0084*/ 	.byte	0x02, 0x4a
	.zero		1
	.zero		1


	//----- nvinfo : EIATTR_EXIT_INSTR_OFFSETS
	.align		4
        /*0088*/ 	.byte	0x04, 0x1c
        /*008a*/ 	.short	(.L_282 - .L_281)


	//   ....[0]....
.L_281:
        /*008c*/ 	.word	0x000000a0


	//   ....[1]....
        /*0090*/ 	.word	0x00000ce0


	//----- nvinfo : EIATTR_CRS_STACK_SIZE
	.align		4
.L_282:
        /*0094*/ 	.byte	0x04, 0x1e
        /*0096*/ 	.short	(.L_284 - .L_283)
.L_283:
        /*0098*/ 	.word	0x00000000


	//----- nvinfo : EIATTR_CBANK_PARAM_SIZE
	.align		4
.L_284:
        /*009c*/ 	.byte	0x03, 0x19
        /*009e*/ 	.short	0x0034


	//----- nvinfo : EIATTR_PARAM_CBANK
	.align		4
        /*00a0*/ 	.byte	0x04, 0x0a
        /*00a2*/ 	.short	(.L_286 - .L_285)
	.align		4
.L_285:
        /*00a4*/ 	.word	index@(.nv.constant0._Z9A2_kernelPdS_S_dS_S_i)
        /*00a8*/ 	.short	0x0380
        /*00aa*/ 	.short	0x0034


	//----- nvinfo : EIATTR_SW_WAR
	.align		4
.L_286:
        /*00ac*/ 	.byte	0x04, 0x36
        /*00ae*/ 	.short	(.L_288 - .L_287)
.L_287:
        /*00b0*/ 	.word	0x00000008
.L_288:


//--------------------- .nv.info._Z9A1_kernelPdS_d --------------------------
	.section	.nv.info._Z9A1_kernelPdS_d,"",@"SHT_CUDA_INFO"
	.sectionflags	@""
	.align	4


	//----- nvinfo : EIATTR_CUDA_API_VERSION
	.align		4
        /*0000*/ 	.byte	0x04, 0x37
        /*0002*/ 	.short	(.L_290 - .L_289)
.L_289:
        /*0004*/ 	.word	0x00000082


	//----- nvinfo : EIATTR_KPARAM_INFO
	.align		4
.L_290:
        /*0008*/ 	.byte	0x04, 0x17
        /*000a*/ 	.short	(.L_292 - .L_291)
.L_291:
        /*000c*/ 	.word	0x00000000
        /*0010*/ 	.short	0x0002
        /*0012*/ 	.short	0x0010
        /*0014*/ 	.byte	0x00, 0xf0, 0x21, 0x00


	//----- nvinfo : EIATTR_KPARAM_INFO
	.align		4
.L_292:
        /*0018*/ 	.byte	0x04, 0x17
        /*001a*/ 	.short	(.L_294 - .L_293)
.L_293:
        /*001c*/ 	.word	0x00000000
        /*0020*/ 	.short	0x0001
        /*0022*/ 	.short	0x0008
        /*0024*/ 	.byte	0x00, 0xf5, 0x21, 0x00


	//----- nvinfo : EIATTR_KPARAM_INFO
	.align		4
.L_294:
        /*0028*/ 	.byte	0x04, 0x17
        /*002a*/ 	.short	(.L_296 - .L_295)
.L_295:
        /*002c*/ 	.word	0x00000000
        /*0030*/ 	.short	0x0000
        /*0032*/ 	.short	0x0000
        /*0034*/ 	.byte	0x00, 0xf5, 0x21, 0x00


	//----- nvinfo : EIATTR_SPARSE_MMA_MASK
	.align		4
.L_296:
        /*0038*/ 	.byte	0x03, 0x50
        /*003a*/ 	.short	0x0000


	//----- nvinfo : EIATTR_MAXREG_COUNT
	.align		4
        /*003c*/ 	.byte	0x03, 0x1b
        /*003e*/ 	.short	0x00ff


	//----- nvinfo : EIATTR_MERCURY_ISA_VERSION
	.align		4
        /*0040*/ 	.byte	0x03, 0x5f
        /*0042*/ 	.short	0x0101


	//----- nvinfo : EIATTR_VRC_CTA_INIT_COUNT
	.align		4
        /*0044*/ 	.byte	0x02, 0x4a
	.zero		1
	.zero		1


	//----- nvinfo : EIATTR_EXIT_INSTR_OFFSETS
	.align		4
        /*0048*/ 	.byte	0x04, 0x1c
        /*004a*/ 	.short	(.L_298 - .L_297)


	//   ....[0]....
.L_297:
        /*004c*/ 	.word	0x000000f0


	//----- nvinfo : EIATTR_CBANK_PARAM_SIZE
	.align		4
.L_298:
        /*0050*/ 	.byte	0x03, 0x19
        /*0052*/ 	.short	0x0018


	//----- nvinfo : EIATTR_PARAM_CBANK
	.align		4
        /*0054*/ 	.byte	0x04, 0x0a
        /*0056*/ 	.short	(.L_300 - .L_299)
	.align		4
.L_299:
        /*0058*/ 	.word	index@(.nv.constant0._Z9A1_kernelPdS_d)
        /*005c*/ 	.short	0x0380
        /*005e*/ 	.short	0x0018


	//----- nvinfo : EIATTR_SW_WAR
	.align		4
.L_300:
        /*0060*/ 	.byte	0x04, 0x36
        /*0062*/ 	.short	(.L_302 - .L_301)
.L_301:
        /*0064*/ 	.word	0x00000008
.L_302:


//--------------------- .nv.callgraph             --------------------------
	.section	.nv.callgraph,"",@"SHT_CUDA_CALLGRAPH"
	.align	4
	.sectionentsize	8
	.align		4
        /*0000*/ 	.word	0x00000000
	.align		4
        /*0004*/ 	.word	0xffffffff
	.align		4
        /*0008*/ 	.word	0x00000000
	.align		4
        /*000c*/ 	.word	0xfffffffe
	.align		4
        /*0010*/ 	.word	0x00000000
	.align		4
        /*0014*/ 	.word	0xfffffffd
	.align		4
        /*0018*/ 	.word	0x00000000
	.align		4
        /*001c*/ 	.word	0xfffffffc


//--------------------- .nv.constant4             --------------------------
	.section	.nv.constant4,"a",@progbits
	.align	8
	.align		8
.nv.constant4:
        /*0000*/ 	.dword	_ZN34_INTERNAL_b11319a5_4_k_cu_e715ed1a4cuda3std3__45__cpo5beginE
	.align		8
        /*0008*/ 	.dword	_ZN34_INTERNAL_b11319a5_4_k_cu_e715ed1a4cuda3std3__45__cpo3endE
	.align		8
        /*0010*/ 	.dword	_ZN34_INTERNAL_b11319a5_4_k_cu_e715ed1a4cuda3std3__45__cpo6cbeginE
	.align		8
        /*0018*/ 	.dword	_ZN34_INTERNAL_b11319a5_4_k_cu_e715ed1a4cuda3std3__45__cpo4cendE
	.align		8
        /*0020*/ 	.dword	_ZN34_INTERNAL_b11319a5_4_k_cu_e715ed1a4cuda3std3__45__cpo6rbeginE
	.align		8
        /*0028*/ 	.dword	_ZN34_INTERNAL_b11319a5_4_k_cu_e715ed1a4cuda3std3__45__cpo4rendE
	.align		8
        /*0030*/ 	.dword	_ZN34_INTERNAL_b11319a5_4_k_cu_e715ed1a4cuda3std3__45__cpo7crbeginE
	.align		8
        /*0038*/ 	.dword	_ZN34_INTERNAL_b11319a5_4_k_cu_e715ed1a4cuda3std3__45__cpo5crendE
	.align		8
        /*0040*/ 	.dword	_ZN34_INTERNAL_b11319a5_4_k_cu_e715ed1a4cuda3std3__436_GLOBAL__N__b11319a5_4_k_cu_e715ed1a6ignoreE
	.align		8
        /*0048*/ 	.dword	_ZN34_INTERNAL_b11319a5_4_k_cu_e715ed1a4cuda3std3__419piecewise_constructE
	.align		8
        /*0050*/ 	.dword	_ZN34_INTERNAL_b11319a5_4_k_cu_e715ed1a4cuda3std3__48in_placeE
	.align		8
        /*0058*/ 	.dword	_ZN34_INTERNAL_b11319a5_4_k_cu_e715ed1a4cuda3std3__420unreachable_sentinelE
	.align		8
        /*0060*/ 	.dword	_ZN34_INTERNAL_b11319a5_4_k_cu_e715ed1a4cuda3std3__47nulloptE
	.align		8
        /*0068*/ 	.dword	_ZN34_INTERNAL_b11319a5_4_k_cu_e715ed1a4cuda3std3__48unexpectE
	.align		8
        /*0070*/ 	.dword	_ZN34_INTERNAL_b11319a5_4_k_cu_e715ed1a4cuda3std6ranges3__45__cpo4swapE
	.align		8
        /*0078*/ 	.dword	_ZN34_INTERNAL_b11319a5_4_k_cu_e715ed1a4cuda3std6ranges3__45__cpo9iter_moveE
	.align		8
        /*0080*/ 	.dword	_ZN34_INTERNAL_b11319a5_4_k_cu_e715ed1a4cuda3std6ranges3__45__cpo5beginE
	.align		8
        /*0088*/ 	.dword	_ZN34_INTERNAL_b11319a5_4_k_cu_e715ed1a4cuda3std6ranges3__45__cpo3endE
	.align		8
        /*0090*/ 	.dword	_ZN34_INTERNAL_b11319a5_4_k_cu_e715ed1a4cuda3std6ranges3__45__cpo6cbeginE
	.align		8
        /*0098*/ 	.dword	_ZN34_INTERNAL_b11319a5_4_k_cu_e715ed1a4cuda3std6ranges3__45__cpo4cendE
	.align		8
        /*00a0*/ 	.dword	_ZN34_INTERNAL_b11319a5_4_k_cu_e715ed1a4cuda3std6ranges3__45__cpo7advanceE
	.align		8
        /*00a8*/ 	.dword	_ZN34_INTERNAL_b11319a5_4_k_cu_e715ed1a4cuda3std6ranges3__45__cpo9iter_swapE
	.align		8
        /*00b0*/ 	.dword	_ZN34_INTERNAL_b11319a5_4_k_cu_e715ed1a4cuda3std6ranges3__45__cpo4nextE
	.align		8
        /*00b8*/ 	.dword	_ZN34_INTERNAL_b11319a5_4_k_cu_e715ed1a4cuda3std6ranges3__45__cpo4prevE
	.align		8
        /*00c0*/ 	.dword	_ZN34_INTERNAL_b11319a5_4_k_cu_e715ed1a4cuda3std6ranges3__45__cpo4dataE
	.align		8
        /*00c8*/ 	.dword	_ZN34_INTERNAL_b11319a5_4_k_cu_e715ed1a4cuda3std6ranges3__45__cpo5cdataE
	.align		8
        /*00d0*/ 	.dword	_ZN34_INTERNAL_b11319a5_4_k_cu_e715ed1a4cuda3std6ranges3__45__cpo4sizeE
	.align		8
        /*00d8*/ 	.dword	_ZN34_INTERNAL_b11319a5_4_k_cu_e715ed1a4cuda3std6ranges3__45__cpo5ssizeE
	.align		8
        /*00e0*/ 	.dword	_ZN34_INTERNAL_b11319a5_4_k_cu_e715ed1a4cuda3std6ranges3__45__cpo8distanceE
	.align		8
        /*00e8*/ 	.dword	_ZN34_INTERNAL_b11319a5_4_k_cu_e715ed1a6thrust24THRUST_300001_SM_1000_NS8cuda_cub3parE
	.align		8
        /*00f0*/ 	.dword	_ZN34_INTERNAL_b11319a5_4_k_cu_e715ed1a6thrust24THRUST_300001_SM_1000_NS8cuda_cub10par_nosyncE
	.align		8
        /*00f8*/ 	.dword	_ZN34_INTERNAL_b11319a5_4_k_cu_e715ed1a6thrust24THRUST_300001_SM_1000_NS6system6detail10sequential3seqE
	.align		8
        /*0100*/ 	.dword	_ZN34_INTERNAL_b11319a5_4_k_cu_e715ed1a6thrust24THRUST_300001_SM_1000_NS6system3cpp3parE
	.align		8
        /*0108*/ 	.dword	_ZN34_INTERNAL_b11319a5_4_k_cu_e715ed1a6thrust24THRUST_300001_SM_1000_NS12placeholders2_1E
	.align		8
        /*0110*/ 	.dword	_ZN34_INTERNAL_b11319a5_4_k_cu_e715ed1a6thrust24THRUST_300001_SM_1000_NS12placeholders2_2E
	.align		8
        /*0118*/ 	.dword	_ZN34_INTERNAL_b11319a5_4_k_cu_e715ed1a6thrust24THRUST_300001_SM_1000_NS12placeholders2_3E
	.align		8
        /*0120*/ 	.dword	_ZN34_INTERNAL_b11319a5_4_k_cu_e715ed1a6thrust24THRUST_300001_SM_1000_NS12placeholders2_4E
	.align		8
        /*0128*/ 	.dword	_ZN34_INTERNAL_b11319a5_4_k_cu_e715ed1a6thrust24THRUST_300001_SM_1000_NS12placeholders2_5E
	.align		8
        /*0130*/ 	.dword	_ZN34_INTERNAL_b11319a5_4_k_cu_e715ed1a6thrust24THRUST_300001_SM_1000_NS12placeholders2_6E
	.align		8
        /*0138*/ 	.dword	_ZN34_INTERNAL_b11319a5_4_k_cu_e715ed1a6thrust24THRUST_300001_SM_1000_NS12placeholders2_7E
	.align		8
        /*0140*/ 	.dword	_ZN34_INTERNAL_b11319a5_4_k_cu_e715ed1a6thrust24THRUST_300001_SM_1000_NS12placeholders2_8E
	.align		8
        /*0148*/ 	.dword	_ZN34_INTERNAL_b11319a5_4_k_cu_e715ed1a6thrust24THRUST_300001_SM_1000_NS12placeholders2_9E
	.align		8
        /*0150*/ 	.dword	_ZN34_INTERNAL_b11319a5_4_k_cu_e715ed1a6thrust24THRUST_300001_SM_1000_NS12placeholders3_10E
	.align		8
        /*0158*/ 	.dword	_ZN34_INTERNAL_b11319a5_4_k_cu_e715ed1a6thrust24THRUST_300001_SM_1000_NS3seqE
	.align		8
        /*0160*/ 	.dword	_ZN34_INTERNAL_b11319a5_4_k_cu_e715ed1a6thrust24THRUST_300001_SM_1000_NS6deviceE


//--------------------- .text._ZN3cub18CUB_300001_SM_10006detail11EmptyKernelIvEEvv --------------------------
	.section	.text._ZN3cub18CUB_300001_SM_10006detail11EmptyKernelIvEEvv,"ax",@progbits
	.align	128
        .global         _ZN3cub18CUB_300001_SM_10006detail11EmptyKernelIvEEvv
        .type           _ZN3cub18CUB_300001_SM_10006detail11EmptyKernelIvEEvv,@function
        .size           _ZN3cub18CUB_300001_SM_10006detail11EmptyKernelIvEEvv,(.L_x_68 - _ZN3cub18CUB_300001_SM_10006detail11EmptyKernelIvEEvv)
        .other          _ZN3cub18CUB_300001_SM_10006detail11EmptyKernelIvEEvv,@"STO_CUDA_ENTRY STV_DEFAULT"
_ZN3cub18CUB_300001_SM_10006detail11EmptyKernelIvEEvv:
.text._ZN3cub18CUB_300001_SM_10006detail11EmptyKernelIvEEvv:
[----:B------:R-:W-:Y:S01]  /*0000*/  LDC R1, c[0x0][0x37c] ;  /* 0x0000df00ff017b82 */ /* 0x000fe20000000800 */
[----:B------:R-:W-:Y:S05]  /*0010*/  EXIT ;  /* 0x000000000000794d */ /* 0x000fea0003800000 */
.L_x_0:
[----:B------:R-:W-:-:S00]  /*0020*/  BRA `(.L_x_0) ;  /* 0xfffffffc00fc7947 */ /* 0x000fc0000383ffff */
[----:B------:R-:W-:-:S00]  /*0030*/  NOP ;  /* 0x0000000000007918 */ /* 0x000fc00000000000 */
        /* <DEDUP_REMOVED lines=12> */
.L_x_68:


//--------------------- .text._Z6reduceILj512EEvPdS0_j --------------------------
	.section	.text._Z6reduceILj512EEvPdS0_j,"ax",@progbits
	.align	128
        .global         _Z6reduceILj512EEvPdS0_j
        .type           _Z6reduceILj512EEvPdS0_j,@function
        .size           _Z6reduceILj512EEvPdS0_j,(.L_x_69 - _Z6reduceILj512EEvPdS0_j)
        .other          _Z6reduceILj512EEvPdS0_j,@"STO_CUDA_ENTRY STV_DEFAULT"
_Z6reduceILj512EEvPdS0_j:
.text._Z6reduceILj512EEvPdS0_j:
[----:B------:R-:W-:Y:S08]  /*0000*/  LDC R1, c[0x0][0x37c] ;  /* 0x0000df00ff017b82 */ /* 0x000ff00000000800 */
[----:B------:R-:W0:Y:S01]  /*0010*/  S2UR UR5, SR_CgaCtaId ;  /* 0x00000000000579c3 */ /* 0x000e220000008800 */
[----:B------:R-:W1:Y:S01]  /*0020*/  S2R R0, SR_TID.X ;  /* 0x0000000000007919 */ /* 0x000e620000002100 */
[----:B------:R-:W-:Y:S01]  /*0030*/  UMOV UR4, 0x400 ;  /* 0x0000040000047882 */ /* 0x000fe20000000000 */
[----:B------:R-:W2:Y:S01]  /*0040*/  LDCU.64 UR6, c[0x0][0x358] ;  /* 0x00006b00ff0677ac */ /* 0x000ea20008000a00 */
[----:B------:R-:W-:Y:S01]  /*0050*/  BSSY.RECONVERGENT B0, `(.L_x_1) ;  /* 0x000001b000007945 */ /* 0x000fe20003800200 */
[----:B------:R-:W3:Y:S01]  /*0060*/  S2R R2, SR_CTAID.X ;  /* 0x0000000000027919 */ /* 0x000ee20000002500 */
[----:B0-----:R-:W-:Y:S01]  /*0070*/  ULEA UR4, UR5, UR4, 0x18 ;  /* 0x0000000405047291 */ /* 0x001fe2000f8ec0ff */
[----:B------:R-:W0:Y:S05]  /*0080*/  LDCU UR5, c[0x0][0x390] ;  /* 0x00007200ff0577ac */ /* 0x000e2a0008000800 */
[----:B-1----:R-:W-:Y:S01]  /*0090*/  LEA R3, R0, UR4, 0x3 ;  /* 0x0000000400037c11 */ /* 0x002fe2000f8e18ff */
[----:B---3--:R-:W-:-:S04]  /*00a0*/  IMAD.SHL.U32 R5, R2, 0x400, RZ ;  /* 0x0000040002057824 */ /* 0x008fc800078e00ff */
[----:B------:R1:W-:Y:S01]  /*00b0*/  STS.64 [R3], RZ ;  /* 0x000000ff03007388 */ /* 0x0003e20000000a00 */
[----:B------:R-:W-:-:S04]  /*00c0*/  LOP3.LUT R5, R5, R0, RZ, 0xfc, !PT ;  /* 0x0000000005057212 */ /* 0x000fc800078efcff */
[----:B0-----:R-:W-:-:S13]  /*00d0*/  ISETP.GE.U32.AND P0, PT, R5, UR5, PT ;  /* 0x0000000505007c0c */ /* 0x001fda000bf06070 */
[----:B-12---:R-:W-:Y:S05]  /*00e0*/  @P0 BRA `(.L_x_2) ;  /* 0x0000000000440947 */ /* 0x006fea0003800000 */
[----:B------:R-:W0:Y:S01]  /*00f0*/  LDC R14, c[0x0][0x370] ;  /* 0x0000dc00ff0e7b82 */ /* 0x000e220000000800 */
[----:B------:R-:W-:Y:S01]  /*0100*/  BSSY.RECONVERGENT B1, `(.L_x_3) ;  /* 0x000000e000017945 */ /* 0x000fe20003800200 */
[----:B------:R-:W-:Y:S01]  /*0110*/  IMAD.MOV.U32 R15, RZ, RZ, R5 ;  /* 0x000000ffff0f7224 */ /* 0x000fe200078e0005 */
[----:B------:R-:W-:-:S05]  /*0120*/  CS2R R4, SRZ ;  /* 0x0000000000047805 */ /* 0x000fca000001ff00 */
[----:B------:R-:W1:Y:S02]  /*0130*/  LDC.64 R12, c[0x0][0x380] ;  /* 0x0000e000ff0c7b82 */ /* 0x000e640000000a00 */
.L_x_4:
[C---:B------:R-:W-:Y:S02]  /*0140*/  VIADD R9, R15.reuse, 0x200 ;  /* 0x000002000f097836 */ /* 0x040fe40000000000 */
[----:B-1----:R-:W-:-:S04]  /*0150*/  IMAD.WIDE.U32 R6, R15, 0x8, R12 ;  /* 0x000000080f067825 */ /* 0x002fc800078e000c */
[----:B------:R-:W-:Y:S02]  /*0160*/  IMAD.WIDE.U32 R8, R9, 0x8, R12 ;  /* 0x0000000809087825 */ /* 0x000fe400078e000c */
[----:B------:R-:W2:Y:S04]  /*0170*/  LDG.E.64 R6, desc[UR6][R6.64] ;  /* 0x0000000606067981 */ /* 0x000ea8000c1e1b00 */
[----:B------:R-:W2:Y:S01]  /*0180*/  LDG.E.64 R8, desc[UR6][R8.64] ;  /* 0x0000000608087981 */ /* 0x000ea2000c1e1b00 */
[----:B0-----:R-:W-:-:S05]  /*0190*/  IMAD R15, R14, 0x400, R15 ;  /* 0x000004000e0f7824 */ /* 0x001fca00078e020f */
[----:B------:R-:W-:Y:S01]  /*01a0*/  ISETP.GE.U32.AND P0, PT, R15, UR5, PT ;  /* 0x000000050f007c0c */ /* 0x000fe2000bf06070 */
[----:B--2---:R-:W-:-:S08]  /*01b0*/  DADD R10, R6, R8 ;  /* 0x00000000060a7229 */ /* 0x004fd00000000008 */
[----:B------:R-:W-:-:S04]  /*01c0*/  DADD R4, R10, R4 ;  /* 0x000000000a047229 */ /* 0x000fc80000000004 */
[----:B------:R-:W-:Y:S07]  /*01d0*/  @!P0 BRA `(.L_x_4) ;  /* 0xfffffffc00d88947 */ /* 0x000fee000383ffff */
[----:B------:R-:W-:Y:S05]  /*01e0*/  BSYNC.RECONVERGENT B1 ;  /* 0x0000000000017941 */ /* 0x000fea0003800200 */
.L_x_3:
[----:B------:R0:W-:Y:S02]  /*01f0*/  STS.64 [R3], R4 ;  /* 0x0000000403007388 */ /* 0x0001e40000000a00 */
.L_x_2:
[----:B------:R-:W-:Y:S05]  /*0200*/  BSYNC.RECONVERGENT B0 ;  /* 0x0000000000007941 */ /* 0x000fea0003800200 */
.L_x_1:
[----:B------:R-:W-:Y:S01]  /*0210*/  BAR.SYNC.DEFER_BLOCKING 0x0 ;  /* 0x0000000000007b1d */ /* 0x000fe20000010000 */
[C---:B------:R-:W-:Y:S02]  /*0220*/  ISETP.GT.U32.AND P1, PT, R0.reuse, 0xff, PT ;  /* 0x000000ff0000780c */ /* 0x040fe40003f24070 */
[----:B------:R-:W-:-:S11]  /*0230*/  ISETP.GT.U32.AND P0, PT, R0, 0x7f, PT ;  /* 0x0000007f0000780c */ /* 0x000fd60003f04070 */
[----:B0-----:R-:W-:Y:S04]  /*0240*/  @!P1 LDS.64 R4, [R3+0x800] ;  /* 0x0008000003049984 */ /* 0x001fe80000000a00 */
[----:B------:R-:W0:Y:S02]  /*0250*/  @!P1 LDS.64 R6, [R3] ;  /* 0x0000000003069984 */ /* 0x000e240000000a00 */
[----:B0-----:R-:W-:-:S07]  /*0260*/  @!P1 DADD R4, R4, R6 ;  /* 0x0000000004049229 */ /* 0x001fce0000000006 */
[----:B------:R-:W-:Y:S01]  /*0270*/  @!P1 STS.64 [R3], R4 ;  /* 0x0000000403009388 */ /* 0x000fe20000000a00 */
[----:B------:R-:W-:Y:S01]  /*0280*/  BAR.SYNC.DEFER_BLOCKING 0x0 ;  /* 0x0000000000007b1d */ /* 0x000fe20000010000 */
[----:B------:R-:W-:-:S05]  /*0290*/  ISETP.GT.U32.AND P1, PT, R0, 0x3f, PT ;  /* 0x0000003f0000780c */ /* 0x000fca0003f24070 */
[----:B------:R-:W-:Y:S04]  /*02a0*/  @!P0 LDS.64 R6, [R3+0x400] ;  /* 0x0004000003068984 */ /* 0x000fe80000000a00 */
        /* <DEDUP_REMOVED lines=8> */
[----:B------:R0:W-:Y:S01]  /*0330*/  @!P1 STS.64 [R3], R8 ;  /* 0x0000000803009388 */ /* 0x0001e20000000a00 */
[----:B------:R-:W-:Y:S06]  /*0340*/  BAR.SYNC.DEFER_BLOCKING 0x0 ;  /* 0x0000000000007b1d */ /* 0x000fec0000010000 */
[----:B------:R-:W-:Y:S05]  /*0350*/  @P0 EXIT ;  /* 0x000000000000094d */ /* 0x000fea0003800000 */
[----:B------:R-:W-:Y:S01]  /*0360*/  LDS.64 R4, [R3+0x100] ;  /* 0x0001000003047984 */ /* 0x000fe20000000a00 */
[----:B------:R-:W-:-:S03]  /*0370*/  ISETP.NE.AND P0, PT, R0, RZ, PT ;  /* 0x000000ff0000720c */ /* 0x000fc60003f05270 */
[----:B------:R-:W1:Y:S02]  /*0380*/  LDS.64 R6, [R3] ;  /* 0x0000000003067984 */ /* 0x000e640000000a00 */
[----:B-1----:R-:W-:-:S07]  /*0390*/  DADD R4, R4, R6 ;  /* 0x0000000004047229 */ /* 0x002fce0000000006 */
[----:B------:R-:W-:Y:S04]  /*03a0*/  STS.64 [R3], R4 ;  /* 0x0000000403007388 */ /* 0x000fe80000000a00 */
[----:B------:R-:W-:Y:S04]  /*03b0*/  LDS.64 R6, [R3+0x80] ;  /* 0x0000800003067984 */ /* 0x000fe80000000a00 */
[----:B0-----:R-:W0:Y:S02]  /*03c0*/  LDS.64 R8, [R3] ;  /* 0x0000000003087984 */ /* 0x001e240000000a00 */
[----:B0-----:R-:W-:-:S07]  /*03d0*/  DADD R6, R6, R8 ;  /* 0x0000000006067229 */ /* 0x001fce0000000008 */
[----:B------:R-:W-:Y:S04]  /*03e0*/  STS.64 [R3], R6 ;  /* 0x0000000603007388 */ /* 0x000fe80000000a00 */
[----:B------:R-:W-:Y:S04]  /*03f0*/  LDS.64 R8, [R3+0x40] ;  /* 0x0000400003087984 */ /* 0x000fe80000000a00 */
[----:B------:R-:W0:Y:S02]  /*0400*/  LDS.64 R10, [R3] ;  /* 0x00000000030a7984 */ /* 0x000e240000000a00 */
        /* <DEDUP_REMOVED lines=13> */
[----:B------:R0:W-:Y:S01]  /*04e0*/  STS.64 [R3], R6 ;  /* 0x0000000603007388 */ /* 0x0001e20000000a00 */
[----:B------:R-:W-:Y:S05]  /*04f0*/  @P0 EXIT ;  /* 0x000000000000094d */ /* 0x000fea0003800000 */
[----:B------:R-:W1:Y:S01]  /*0500*/  LDS.64 R4, [UR4] ;  /* 0x00000004ff047984 */ /* 0x000e620008000a00 */
[----:B0-----:R-:W0:Y:S02]  /*0510*/  LDC.64 R6, c[0x0][0x388] ;  /* 0x0000e200ff067b82 */ /* 0x001e240000000a00 */
[----:B0-----:R-:W-:-:S05]  /*0520*/  IMAD.WIDE.U32 R2, R2, 0x8, R6 ;  /* 0x0000000802027825 */ /* 0x001fca00078e0006 */
[----:B-1----:R-:W-:Y:S01]  /*0530*/  STG.E.64 desc[UR6][R2.64], R4 ;  /* 0x0000000402007986 */ /* 0x002fe2000c101b06 */
[----:B------:R-:W-:Y:S05]  /*0540*/  EXIT ;  /* 0x000000000000794d */ /* 0x000fea0003800000 */
.L_x_5:
        /* <DEDUP_REMOVED lines=11> */
.L_x_69:


//--------------------- .text._Z16calcEccentricityPdS_S_S_i --------------------------
	.section	.text._Z16calcEccentricityPdS_S_S_i,"ax",@progbits
	.align	128
        .global         _Z16calcEccentricityPdS_S_S_i
        .type           _Z16calcEccentricityPdS_S_S_i,@function
        .size           _Z16calcEccentricityPdS_S_S_i,(.L_x_62 - _Z16calcEccentricityPdS_S_S_i)
        .other          _Z16calcEccentricityPdS_S_S_i,@"STO_CUDA_ENTRY STV_DEFAULT"
_Z16calcEccentricityPdS_S_S_i:
.text._Z16calcEccentricityPdS_S_S_i:
[----:B------:R-:W-:Y:S01]  /*0000*/  LDC R1, c[0x0][0x37c] ;  /* 0x0000df00ff017b82 */ /* 0x000fe20000000800 */
[----:B------:R-:W0:Y:S07]  /*0010*/  S2R R3, SR_TID.X ;  /* 0x0000000000037919 */ /* 0x000e2e0000002100 */
[----:B------:R-:W0:Y:S08]  /*0020*/  S2UR UR4, SR_CTAID.X ;  /* 0x00000000000479c3 */ /* 0x000e300000002500 */
[----:B------:R-:W0:Y:S08]  /*0030*/  LDC R2, c[0x0][0x360] ;  /* 0x0000d800ff027b82 */ /* 0x000e300000000800 */
[----:B------:R-:W1:Y:S01]  /*0040*/  LDC R5, c[0x0][0x3a0] ;  /* 0x0000e800ff057b82 */ /* 0x000e620000000800 */
[----:B0-----:R-:W-:-:S04]  /*0050*/  IMAD R2, R2, UR4, R3 ;  /* 0x0000000402027c24 */ /* 0x001fc8000f8e0203 */
[----:B------:R-:W-:Y:S01]  /*0060*/  VIADD R2, R2, 0x1 ;  /* 0x0000000102027836 */ /* 0x000fe20000000000 */
[----:B-1----:R-:W-:-:S04]  /*0070*/  SHF.R.S32.HI R3, RZ, 0x1f, R5 ;  /* 0x0000001fff037819 */ /* 0x002fc80000011405 */
[----:B------:R-:W-:-:S04]  /*0080*/  ISETP.GE.U32.AND P0, PT, R2, R5, PT ;  /* 0x000000050200720c */ /* 0x000fc80003f06070 */
[----:B------:R-:W-:-:S13]  /*0090*/  ISETP.GE.U32.AND.EX P0, PT, RZ, R3, PT, P0 ;  /* 0x00000003ff00720c */ /* 0x000fda0003f06100 */
[----:B------:R-:W-:Y:S05]  /*00a0*/  @P0 EXIT ;  /* 0x000000000000094d */ /* 0x000fea0003800000 */
[----:B------:R-:W0:Y:S01]  /*00b0*/  LDCU.128 UR4, c[0x0][0x380] ;  /* 0x00007000ff0477ac */ /* 0x000e220008000c00 */
[----:B------:R-:W1:Y:S01]  /*00c0*/  LDC.64 R18, c[0x0][0x380] ;  /* 0x0000e000ff127b82 */ /* 0x000e620000000a00 */
[----:B------:R-:W-:Y:S01]  /*00d0*/  IMAD.SHL.U32 R0, R2, 0x8, RZ ;  /* 0x0000000802007824 */ /* 0x000fe200078e00ff */
[----:B------:R-:W-:Y:S01]  /*00e0*/  SHF.R.U32.HI R30, RZ, 0x1d, R2 ;  /* 0x0000001dff1e7819 */ /* 0x000fe20000011602 */
[----:B------:R-:W1:Y:S01]  /*00f0*/  LDCU.64 UR8, c[0x0][0x358] ;  /* 0x00006b00ff0877ac */ /* 0x000e620008000a00 */
[C---:B------:R-:W-:Y:S01]  /*0100*/  IMAD.SHL.U32 R21, R5.reuse, 0x8, RZ ;  /* 0x0000000805157824 */ /* 0x040fe200078e00ff */
[----:B------:R-:W-:Y:S02]  /*0110*/  SHF.L.U64.HI R13, R5, 0x3, R3 ;  /* 0x00000003050d7819 */ /* 0x000fe40000010203 */
[----:B0-----:R-:W-:Y:S02]  /*0120*/  IADD3 R24, P0, PT, R0, UR4, RZ ;  /* 0x0000000400187c10 */ /* 0x001fe4000ff1e0ff */
[----:B------:R-:W-:-:S02]  /*0130*/  IADD3 R16, P1, PT, R21, UR4, RZ ;  /* 0x0000000415107c10 */ /* 0x000fc4000ff3e0ff */
[----:B------:R-:W-:Y:S02]  /*0140*/  IADD3.X R25, PT, PT, R30, UR5, RZ, P0, !PT ;  /* 0x000000051e197c10 */ /* 0x000fe400087fe4ff */
[----:B------:R-:W-:Y:S01]  /*0150*/  IADD3 R22, P0, PT, R21, R24, RZ ;  /* 0x0000001815167210 */ /* 0x000fe20007f1e0ff */
[----:B-1----:R-:W2:Y:S01]  /*0160*/  LDG.E.64 R18, desc[UR8][R18.64] ;  /* 0x0000000812127981 */ /* 0x002ea2000c1e1b00 */
[----:B------:R-:W-:Y:S01]  /*0170*/  IADD3.X R17, PT, PT, R13, UR5, RZ, P1, !PT ;  /* 0x000000050d117c10 */ /* 0x000fe20008ffe4ff */
[----:B------:R-:W-:Y:S01]  /*0180*/  IMAD.SHL.U32 R7, R5, 0x2, RZ ;  /* 0x0000000205077824 */ /* 0x000fe200078e00ff */
[----:B------:R-:W0:Y:S01]  /*0190*/  LDCU.64 UR4, c[0x0][0x390] ;  /* 0x00007200ff0477ac */ /* 0x000e220008000a00 */
[----:B------:R-:W-:Y:S01]  /*01a0*/  IMAD.X R23, R13, 0x1, R25, P0 ;  /* 0x000000010d177824 */ /* 0x000fe200000e0619 */
[----:B------:R-:W2:Y:S01]  /*01b0*/  LDG.E.64 R8, desc[UR8][R24.64] ;  /* 0x0000000818087981 */ /* 0x000ea2000c1e1b00 */
[----:B------:R-:W-:-:S03]  /*01c0*/  IADD3 R20, P0, PT, R16, R21, RZ ;  /* 0x0000001510147210 */ /* 0x000fc60007f1e0ff */
[----:B------:R0:W3:Y:S04]  /*01d0*/  LDG.E.64 R10, desc[UR8][R16.64] ;  /* 0x00000008100a7981 */ /* 0x0000e8000c1e1b00 */
[----:B------:R-:W3:Y:S01]  /*01e0*/  LDG.E.64 R22, desc[UR8][R22.64] ;  /* 0x0000000816167981 */ /* 0x000ee2000c1e1b00 */
[----:B------:R-:W-:Y:S02]  /*01f0*/  IMAD.X R21, R17, 0x1, R13, P0 ;  /* 0x0000000111157824 */ /* 0x000fe400000e060d */
[----:B------:R-:W-:-:S04]  /*0200*/  IMAD.WIDE R12, R7, 0x8, R24 ;  /* 0x00000008070c7825 */ /* 0x000fc800078e0218 */
[----:B------:R-:W4:Y:S04]  /*0210*/  LDG.E.64 R20, desc[UR8][R20.64] ;  /* 0x0000000814147981 */ /* 0x000f28000c1e1b00 */
[----:B------:R-:W4:Y:S01]  /*0220*/  LDG.E.64 R12, desc[UR8][R12.64] ;  /* 0x000000080c0c7981 */ /* 0x000f22000c1e1b00 */
[----:B------:R-:W1:Y:S01]  /*0230*/  LDC.64 R14, c[0x0][0x390] ;  /* 0x0000e400ff0e7b82 */ /* 0x000e620000000a00 */
[----:B0-----:R-:W-:-:S04]  /*0240*/  IADD3 R16, P0, PT, R0, UR4, RZ ;  /* 0x0000000400107c10 */ /* 0x001fc8000ff1e0ff */
[----:B------:R-:W-:-:S06]  /*0250*/  IADD3.X R17, PT, PT, R30, UR5, RZ, P0, !PT ;  /* 0x000000051e117c10 */ /* 0x000fcc00087fe4ff */
[----:B------:R-:W5:Y:S04]  /*0260*/  LDG.E.64 R16, desc[UR8][R16.64] ;  /* 0x0000000810107981 */ /* 0x000f68000c1e1b00 */
[----:B-1----:R-:W5:Y:S01]  /*0270*/  LDG.E.64 R14, desc[UR8][R14.64] ;  /* 0x000000080e0e7981 */ /* 0x002f62000c1e1b00 */
[----:B------:R-:W-:-:S04]  /*0280*/  IADD3 R5, P0, PT, R2, R5, RZ ;  /* 0x0000000502057210 */ /* 0x000fc80007f1e0ff */
[----:B------:R-:W-:Y:S01]  /*0290*/  LEA R24, P1, R5, UR6, 0x3 ;  /* 0x0000000605187c11 */ /* 0x000fe2000f8218ff */
[----:B------:R-:W-:Y:S01]  /*02a0*/  IMAD.X R4, RZ, RZ, R3, P0 ;  /* 0x000000ffff047224 */ /* 0x000fe200000e0603 */
[----:B------:R-:W-:-:S04]  /*02b0*/  IADD3 R26, P0, PT, R2, R7, RZ ;  /* 0x00000007021a7210 */ /* 0x000fc80007f1e0ff */
[----:B------:R-:W-:Y:S02]  /*02c0*/  LEA.HI.X R25, R5, UR7, R4, 0x3, P1 ;  /* 0x0000000705197c11 */ /* 0x000fe400088f1c04 */
[----:B------:R-:W-:Y:S02]  /*02d0*/  IADD3 R4, P2, PT, R0, UR6, RZ ;  /* 0x0000000600047c10 */ /* 0x000fe4000ff5e0ff */
[----:B------:R-:W-:Y:S01]  /*02e0*/  LEA R6, P1, R26, UR6, 0x3 ;  /* 0x000000061a067c11 */ /* 0x000fe2000f8218ff */
[----:B------:R0:W5:Y:S01]  /*02f0*/  LDG.E.64 R2, desc[UR8][R24.64] ;  /* 0x0000000818027981 */ /* 0x000162000c1e1b00 */
[----:B------:R-:W-:Y:S02]  /*0300*/  IADD3.X R5, PT, PT, R30, UR7, RZ, P2, !PT ;  /* 0x000000071e057c10 */ /* 0x000fe400097fe4ff */
[----:B------:R-:W-:-:S04]  /*0310*/  LEA.HI.X.SX32 R7, R7, RZ, 0x1, P0 ;  /* 0x000000ff07077211 */ /* 0x000fc800000f0eff */
[----:B------:R-:W5:Y:S01]  /*0320*/  LDG.E.64 R4, desc[UR8][R4.64] ;  /* 0x0000000804047981 */ /* 0x000f62000c1e1b00 */
[----:B------:R-:W-:-:S06]  /*0330*/  LEA.HI.X R7, R26, UR7, R7, 0x3, P1 ;  /* 0x000000071a077c11 */ /* 0x000fcc00088f1c07 */
[----:B------:R-:W5:Y:S01]  /*0340*/  LDG.E.64 R6, desc[UR8][R6.64] ;  /* 0x0000000806067981 */ /* 0x000f62000c1e1b00 */
[----:B------:R-:W-:Y:S02]  /*0350*/  IMAD.MOV.U32 R34, RZ, RZ, 0x0 ;  /* 0x00000000ff227424 */ /* 0x000fe400078e00ff */
[----:B------:R-:W-:Y:S01]  /*0360*/  IMAD.MOV.U32 R35, RZ, RZ, 0x3fd80000 ;  /* 0x3fd80000ff237424 */ /* 0x000fe200078e00ff */
[----:B------:R-:W-:Y:S01]  /*0370*/  BSSY.RECONVERGENT B0, `(.L_x_6) ;  /* 0x0000053000007945 */ /* 0x000fe20003800200 */
[----:B--2---:R-:W-:Y:S02]  /*0380*/  DADD R8, R8, -R18 ;  /* 0x0000000008087229 */ /* 0x004fe40000000812 */
[----:B---3--:R-:W-:-:S08]  /*0390*/  DADD R10, R22, -R10 ;  /* 0x00000000160a7229 */ /* 0x008fd0000000080a */
[----:B------:R-:W-:Y:S02]  /*03a0*/  DSETP.MAX.AND P0, P1, |R8|, |R10|, PT ;  /* 0x4000000a0800722a */ /* 0x000fe4000390f200 */
[----:B------:R-:W-:Y:S01]  /*03b0*/  IMAD.MOV.U32 R27, RZ, RZ, R11 ;  /* 0x000000ffff1b7224 */ /* 0x000fe200078e000b */
[----:B----4-:R-:W-:Y:S01]  /*03c0*/  DADD R12, R12, -R20 ;  /* 0x000000000c0c7229 */ /* 0x010fe20000000814 */
[----:B------:R-:W-:Y:S02]  /*03d0*/  IMAD.MOV.U32 R20, RZ, RZ, R9 ;  /* 0x000000ffff147224 */ /* 0x000fe400078e0009 */
[----:B------:R-:W-:-:S03]  /*03e0*/  IMAD.MOV.U32 R21, RZ, RZ, R10 ;  /* 0x000000ffff157224 */ /* 0x000fc600078e000a */
[----:B------:R-:W-:Y:S01]  /*03f0*/  FSEL R29, |R20|, |R27|, P0 ;  /* 0x4000001b141d7208 */ /* 0x000fe20000000200 */
[----:B------:R-:W-:-:S04]  /*0400*/  IMAD.MOV.U32 R20, RZ, RZ, R8 ;  /* 0x000000ffff147224 */ /* 0x000fc800078e0008 */
[----:B------:R-:W-:Y:S02]  /*0410*/  @P1 LOP3.LUT R29, R27, 0x80000, RZ, 0xfc, !PT ;  /* 0x000800001b1d1812 */ /* 0x000fe400078efcff */
[----:B------:R-:W-:Y:S01]  /*0420*/  SEL R20, R20, R21, P0 ;  /* 0x0000001514147207 */ /* 0x000fe20000000000 */
[----:B------:R-:W-:Y:S01]  /*0430*/  DSETP.MIN.AND P0, P1, |R8|, |R10|, PT ;  /* 0x4000000a0800722a */ /* 0x000fe20003900200 */
[----:B0-----:R-:W-:Y:S02]  /*0440*/  IMAD.MOV.U32 R24, RZ, RZ, R8 ;  /* 0x000000ffff187224 */ /* 0x001fe400078e0008 */
[----:B------:R-:W-:Y:S02]  /*0450*/  IMAD.MOV.U32 R21, RZ, RZ, R29 ;  /* 0x000000ffff157224 */ /* 0x000fe400078e001d */
[----:B------:R-:W-:Y:S02]  /*0460*/  IMAD.MOV.U32 R25, RZ, RZ, R10 ;  /* 0x000000ffff197224 */ /* 0x000fe400078e000a */
[----:B------:R-:W-:-:S02]  /*0470*/  IMAD.MOV.U32 R32, RZ, RZ, R21 ;  /* 0x000000ffff207224 */ /* 0x000fc400078e0015 */
[----:B------:R-:W-:Y:S01]  /*0480*/  DSETP.MAX.AND P4, P5, |R12|, R20, PT ;  /* 0x000000140c00722a */ /* 0x000fe20003d8f200 */
[----:B------:R-:W-:Y:S01]  /*0490*/  SEL R24, R24, R25, P0 ;  /* 0x0000001918187207 */ /* 0x000fe20000000000 */
[----:B------:R-:W-:Y:S02]  /*04a0*/  IMAD.MOV.U32 R25, RZ, RZ, R13 ;  /* 0x000000ffff197224 */ /* 0x000fe400078e000d */
[----:B------:R-:W-:-:S03]  /*04b0*/  IMAD.MOV.U32 R26, RZ, RZ, R20 ;  /* 0x000000ffff1a7224 */ /* 0x000fc600078e0014 */
[----:B------:R-:W-:Y:S01]  /*04c0*/  FSEL R29, |R25|, R32, P4 ;  /* 0x00000020191d7208 */ /* 0x000fe20002000200 */
[----:B------:R-:W-:Y:S01]  /*04d0*/  IMAD.MOV.U32 R25, RZ, RZ, R12 ;  /* 0x000000ffff197224 */ /* 0x000fe200078e000c */
[----:B------:R-:W-:Y:S01]  /*04e0*/  DSETP.MIN.AND P2, P3, |R12|, R20, PT ;  /* 0x000000140c00722a */ /* 0x000fe20003b40200 */
[----:B------:R-:W-:-:S03]  /*04f0*/  IMAD.MOV.U32 R20, RZ, RZ, R13 ;  /* 0x000000ffff147224 */ /* 0x000fc600078e000d */
[----:B------:R-:W-:Y:S01]  /*0500*/  SEL R28, R25, R26, P4 ;  /* 0x0000001a191c7207 */ /* 0x000fe20002000000 */
[----:B------:R-:W-:Y:S01]  /*0510*/  IMAD.MOV.U32 R25, RZ, RZ, R21 ;  /* 0x000000ffff197224 */ /* 0x000fe200078e0015 */
[----:B------:R-:W-:Y:S01]  /*0520*/  @P5 LOP3.LUT R29, R32, 0x80000, RZ, 0xfc, !PT ;  /* 0x00080000201d5812 */ /* 0x000fe200078efcff */
[----:B------:R-:W-:-:S03]  /*0530*/  IMAD.MOV.U32 R21, RZ, RZ, R12 ;  /* 0x000000ffff157224 */ /* 0x000fc600078e000c */
[----:B------:R-:W-:Y:S02]  /*0540*/  FSEL R27, |R20|, R25, P2 ;  /* 0x00000019141b7208 */ /* 0x000fe40001000200 */
[----:B------:R-:W-:Y:S02]  /*0550*/  LOP3.LUT R20, R29, 0xffc00000, RZ, 0xc0, !PT ;  /* 0xffc000001d147812 */ /* 0x000fe400078ec0ff */
[----:B------:R-:W-:Y:S02]  /*0560*/  SEL R26, R21, R26, P2 ;  /* 0x0000001a151a7207 */ /* 0x000fe40001000000 */
[----:B------:R-:W-:Y:S01]  /*0570*/  @P3 LOP3.LUT R27, R25, 0x80000, RZ, 0xfc, !PT ;  /* 0x00080000191b3812 */ /* 0x000fe200078efcff */
[----:B------:R-:W-:Y:S01]  /*0580*/  IMAD.MOV.U32 R25, RZ, RZ, R11 ;  /* 0x000000ffff197224 */ /* 0x000fe200078e000b */
[----:B------:R-:W-:Y:S01]  /*0590*/  LOP3.LUT R21, R20, 0x7fd00000, RZ, 0x3c, !PT ;  /* 0x7fd0000014157812 */ /* 0x000fe200078e3cff */
[----:B------:R-:W-:-:S05]  /*05a0*/  IMAD.MOV.U32 R20, RZ, RZ, R9 ;  /* 0x000000ffff147224 */ /* 0x000fca00078e0009 */
[----:B------:R-:W-:Y:S01]  /*05b0*/  FSEL R31, |R20|, |R25|, P0 ;  /* 0x40000019141f7208 */ /* 0x000fe20000000200 */
[----:B------:R-:W-:Y:S01]  /*05c0*/  IMAD.MOV.U32 R20, RZ, RZ, RZ ;  /* 0x000000ffff147224 */ /* 0x000fe200078e00ff */
[----:B------:R-:W-:-:S05]  /*05d0*/  @P1 LOP3.LUT R31, R25, 0x80000, RZ, 0xfc, !PT ;  /* 0x00080000191f1812 */ /* 0x000fca00078efcff */
[----:B------:R-:W-:Y:S01]  /*05e0*/  DMUL R26, R26, R20 ;  /* 0x000000141a1a7228 */ /* 0x000fe20000000000 */
[----:B------:R-:W-:-:S06]  /*05f0*/  IMAD.MOV.U32 R25, RZ, RZ, R31 ;  /* 0x000000ffff197224 */ /* 0x000fcc00078e001f */
[----:B------:R-:W-:Y:S02]  /*0600*/  DMUL R24, R24, R20 ;  /* 0x0000001418187228 */ /* 0x000fe40000000000 */
[----:B------:R-:W-:-:S08]  /*0610*/  DMUL R26, R26, R26 ;  /* 0x0000001a1a1a7228 */ /* 0x000fd00000000000 */
[----:B------:R-:W-:Y:S02]  /*0620*/  DFMA R26, R24, R24, R26 ;  /* 0x00000018181a722b */ /* 0x000fe4000000001a */
[----:B------:R-:W-:-:S08]  /*0630*/  DMUL R24, R28, R20 ;  /* 0x000000141c187228 */ /* 0x000fd00000000000 */
[----:B------:R-:W-:-:S06]  /*0640*/  DFMA R26, R24, R24, R26 ;  /* 0x00000018181a722b */ /* 0x000fcc000000001a */
[----:B------:R-:W0:Y:S01]  /*0650*/  MUFU.RSQ64H R33, R27 ;  /* 0x0000001b00217308 */ /* 0x000e220000001c00 */
[----:B------:R-:W-:Y:S01]  /*0660*/  IMAD.MOV.U32 R32, RZ, RZ, RZ ;  /* 0x000000ffff207224 */ /* 0x000fe200078e00ff */
[----:B-----5:R-:W-:-:S06]  /*0670*/  DADD R14, R14, R16 ;  /* 0x000000000e0e7229 */ /* 0x020fcc0000000010 */
[----:B------:R-:W1:Y:S01]  /*0680*/  MUFU.RCP64H R17, R15 ;  /* 0x0000000f00117308 */ /* 0x000e620000001800 */
[----:B0-----:R-:W-:-:S08]  /*0690*/  DMUL R24, R32, R32 ;  /* 0x0000002020187228 */ /* 0x001fd00000000000 */
[----:B------:R-:W-:Y:S01]  /*06a0*/  DFMA R24, R26, -R24, 1 ;  /* 0x3ff000001a18742b */ /* 0x000fe20000000818 */
[----:B------:R-:W-:-:S07]  /*06b0*/  VIADD R16, R15, 0x300402 ;  /* 0x003004020f107836 */ /* 0x000fce0000000000 */
[----:B------:R-:W-:Y:S02]  /*06c0*/  DFMA R34, R24, R34, 0.5 ;  /* 0x3fe000001822742b */ /* 0x000fe40000000022 */
[----:B------:R-:W-:-:S08]  /*06d0*/  DMUL R24, R32, R24 ;  /* 0x0000001820187228 */ /* 0x000fd00000000000 */
[----:B------:R-:W-:Y:S02]  /*06e0*/  DFMA R32, R34, R24, R32 ;  /* 0x000000182220722b */ /* 0x000fe40000000020 */
[----:B-1----:R-:W-:-:S08]  /*06f0*/  DFMA R24, -R14, R16, 1 ;  /* 0x3ff000000e18742b */ /* 0x002fd00000000110 */
[----:B------:R-:W-:Y:S02]  /*0700*/  DFMA R26, R24, R24, R24 ;  /* 0x00000018181a722b */ /* 0x000fe40000000018 */
[----:B------:R-:W-:-:S08]  /*0710*/  DADD R24, |R8|, |R10| ;  /* 0x0000000008187229 */ /* 0x000fd0000000060a */
[----:B------:R-:W-:Y:S02]  /*0720*/  DADD R24, |R12|, R24 ;  /* 0x000000000c187229 */ /* 0x000fe40000000218 */
[----:B------:R-:W-:Y:S02]  /*0730*/  DADD R18, -R18, R22 ;  /* 0x0000000012127229 */ /* 0x000fe40000000116 */
[----:B------:R-:W-:-:S04]  /*0740*/  DMUL R20, R20, R32 ;  /* 0x0000002014147228 */ /* 0x000fc80000000000 */
[C---:B------:R-:W-:Y:S02]  /*0750*/  DADD R22, R24.reuse, +INF ;  /* 0x7ff0000018167429 */ /* 0x040fe40000000000 */
[----:B------:R-:W-:Y:S02]  /*0760*/  DSETP.GT.AND P0, PT, R24, RZ, PT ;  /* 0x000000ff1800722a */ /* 0x000fe40003f04000 */
[----:B------:R-:W-:-:S06]  /*0770*/  DFMA R26, R16, R26, R16 ;  /* 0x0000001a101a722b */ /* 0x000fcc0000000010 */
[----:B------:R-:W-:Y:S02]  /*0780*/  FSEL R17, R20, R22, P0 ;  /* 0x0000001614117208 */ /* 0x000fe40000000000 */
[----:B------:R-:W-:Y:S02]  /*0790*/  FSEL R20, R21, R23, P0 ;  /* 0x0000001715147208 */ /* 0x000fe40000000000 */
[----:B------:R-:W-:Y:S01]  /*07a0*/  FSETP.GEU.AND P0, PT, |R16|, 5.8789094863358348022e-39, PT ;  /* 0x004004021000780b */ /* 0x000fe20003f0e200 */
[----:B------:R-:W-:Y:S02]  /*07b0*/  DMUL R24, R12, R2 ;  /* 0x000000020c187228 */ /* 0x000fe40000000000 */
[----:B------:R-:W-:Y:S02]  /*07c0*/  DSETP.NEU.AND P1, PT, R28, +INF , PT ;  /* 0x7ff000001c00742a */ /* 0x000fe40003f2d000 */
[----:B------:R-:W-:Y:S02]  /*07d0*/  DFMA R32, -R14, R26, 1 ;  /* 0x3ff000000e20742b */ /* 0x000fe4000000011a */
[----:B------:R-:W-:-:S02]  /*07e0*/  DMUL R28, R10, R4 ;  /* 0x000000040a1c7228 */ /* 0x000fc40000000000 */
[--C-:B------:R-:W-:Y:S01]  /*07f0*/  DFMA R18, R6, -R18, R24.reuse ;  /* 0x800000120612722b */ /* 0x100fe20000000018 */
[----:B------:R-:W-:Y:S01]  /*0800*/  FSEL R16, R17, RZ, P1 ;  /* 0x000000ff11107208 */ /* 0x000fe20000800000 */
[----:B------:R-:W-:Y:S02]  /*0810*/  DFMA R24, R10, R6, -R24 ;  /* 0x000000060a18722b */ /* 0x000fe40000000818 */
[----:B------:R-:W-:Y:S02]  /*0820*/  DFMA R26, R26, R32, R26 ;  /* 0x000000201a1a722b */ /* 0x000fe4000000001a */
[----:B------:R-:W-:Y:S01]  /*0830*/  DFMA R28, R8, R2, -R28 ;  /* 0x00000002081c722b */ /* 0x000fe2000000081c */
[----:B------:R-:W-:Y:S01]  /*0840*/  FSEL R17, R20, RZ, P1 ;  /* 0x000000ff14117208 */ /* 0x000fe20000800000 */
[----:B------:R-:W-:Y:S09]  /*0850*/  @P0 BRA `(.L_x_7) ;  /* 0x0000000000100947 */ /* 0x000ff20003800000 */
[----:B------:R-:W-:Y:S02]  /*0860*/  LOP3.LUT R26, R15, 0x7fffffff, RZ, 0xc0, !PT ;  /* 0x7fffffff0f1a7812 */ /* 0x000fe400078ec0ff */
[----:B------:R-:W-:-:S03]  /*0870*/  MOV R20, 0x8a0 ;  /* 0x000008a000147802 */ /* 0x000fc60000000f00 */
[----:B------:R-:W-:-:S07]  /*0880*/  VIADD R26, R26, 0xfff00000 ;  /* 0xfff000001a1a7836 */ /* 0x000fce0000000000 */
[----:B------:R-:W-:Y:S05]  /*0890*/  CALL.REL.NOINC `($__internal_0_$__cuda_sm20_dblrcp_rn_slowpath_v3) ;  /* 0x0000000400687944 */ /* 0x000fea0003c00000 */
.L_x_7:
[----:B------:R-:W-:Y:S05]  /*08a0*/  BSYNC.RECONVERGENT B0 ;  /* 0x0000000000007941 */ /* 0x000fea0003800200 */
.L_x_6:
[----:B------:R-:W-:Y:S01]  /*08b0*/  DMUL R14, R6, R18 ;  /* 0x00000012060e7228 */ /* 0x000fe20000000000 */
[----:B------:R-:W-:Y:S01]  /*08c0*/  UMOV UR4, 0xffffffff ;  /* 0xffffffff00047882 */ /* 0x000fe20000000000 */
[----:B------:R-:W-:Y:S01]  /*08d0*/  DMUL R20, R4, R28 ;  /* 0x0000001c04147228 */ /* 0x000fe20000000000 */
[----:B------:R-:W-:Y:S01]  /*08e0*/  UMOV UR5, 0x7fefffff ;  /* 0x7fefffff00057882 */ /* 0x000fe20000000000 */
[-C--:B------:R-:W-:Y:S01]  /*08f0*/  DMUL R8, R8, R16.reuse ;  /* 0x0000001008087228 */ /* 0x080fe20000000000 */
[----:B------:R-:W-:Y:S01]  /*0900*/  UMOV UR6, UR5 ;  /* 0x0000000500067c82 */ /* 0x000fe20008000000 */
[----:B------:R-:W-:Y:S02]  /*0910*/  DMUL R10, R10, R16 ;  /* 0x000000100a0a7228 */ /* 0x000fe40000000000 */
[----:B------:R-:W-:Y:S02]  /*0920*/  DFMA R14, R2, R28, -R14 ;  /* 0x0000001c020e722b */ /* 0x000fe4000000080e */
[----:B------:R-:W-:-:S02]  /*0930*/  DFMA R20, R6, R24, -R20 ;  /* 0x000000180614722b */ /* 0x000fc40000000814 */
[----:B------:R-:W-:Y:S02]  /*0940*/  DMUL R24, R2, R24 ;  /* 0x0000001802187228 */ /* 0x000fe40000000000 */
[----:B------:R-:W-:Y:S02]  /*0950*/  DMUL R12, R12, R16 ;  /* 0x000000100c0c7228 */ /* 0x000fe40000000000 */
[-C--:B------:R-:W-:Y:S02]  /*0960*/  DFMA R8, R14, R26.reuse, -R8 ;  /* 0x0000001a0e08722b */ /* 0x080fe40000000808 */
[----:B------:R-:W-:Y:S02]  /*0970*/  DFMA R2, R20, R26, -R10 ;  /* 0x0000001a1402722b */ /* 0x000fe4000000080a */
[----:B------:R-:W-:Y:S01]  /*0980*/  DFMA R24, R18, R4, -R24 ;  /* 0x000000041218722b */ /* 0x000fe20000000818 */
[----:B------:R-:W-:Y:S02]  /*0990*/  IMAD.MOV.U32 R18, RZ, RZ, 0x0 ;  /* 0x00000000ff127424 */ /* 0x000fe400078e00ff */
[----:B------:R-:W-:-:S03]  /*09a0*/  IMAD.MOV.U32 R19, RZ, RZ, 0x3fd80000 ;  /* 0x3fd80000ff137424 */ /* 0x000fc600078e00ff */
[----:B------:R-:W-:Y:S01]  /*09b0*/  DSETP.MAX.AND P0, P1, |R8|, |R2|, PT ;  /* 0x400000020800722a */ /* 0x000fe2000390f200 */
[----:B------:R-:W-:Y:S01]  /*09c0*/  IMAD.MOV.U32 R4, RZ, RZ, R9 ;  /* 0x000000ffff047224 */ /* 0x000fe200078e0009 */
[----:B------:R-:W-:Y:S01]  /*09d0*/  DFMA R26, R24, R26, -R12 ;  /* 0x0000001a181a722b */ /* 0x000fe2000000080c */
[--C-:B------:R-:W-:Y:S02]  /*09e0*/  IMAD.MOV.U32 R7, RZ, RZ, R3.reuse ;  /* 0x000000ffff077224 */ /* 0x100fe400078e0003 */
[----:B------:R-:W-:Y:S02]  /*09f0*/  IMAD.MOV.U32 R5, RZ, RZ, R2 ;  /* 0x000000ffff057224 */ /* 0x000fe400078e0002 */
[----:B------:R-:W-:Y:S01]  /*0a00*/  IMAD.MOV.U32 R16, RZ, RZ, R3 ;  /* 0x000000ffff107224 */ /* 0x000fe200078e0003 */
[----:B------:R-:W-:Y:S01]  /*0a10*/  FSEL R11, |R4|, |R7|, P0 ;  /* 0x40000007040b7208 */ /* 0x000fe20000000200 */
[----:B------:R-:W-:-:S05]  /*0a20*/  IMAD.MOV.U32 R4, RZ, RZ, R8 ;  /* 0x000000ffff047224 */ /* 0x000fca00078e0008 */
[----:B------:R-:W-:Y:S02]  /*0a30*/  @P1 LOP3.LUT R11, R7, 0x80000, RZ, 0xfc, !PT ;  /* 0x00080000070b1812 */ /* 0x000fe400078efcff */
[CC--:B------:R-:W-:Y:S01]  /*0a40*/  SEL R6, R4.reuse, R5.reuse, P0 ;  /* 0x0000000504067207 */ /* 0x0c0fe20000000000 */
[C-C-:B------:R-:W-:Y:S02]  /*0a50*/  DSETP.MIN.AND P0, P1, |R8|.reuse, |R2|.reuse, PT ;  /* 0x400000020800722a */ /* 0x140fe40003900200 */
[----:B------:R-:W-:Y:S01]  /*0a60*/  IMAD.MOV.U32 R7, RZ, RZ, R11 ;  /* 0x000000ffff077224 */ /* 0x000fe200078e000b */
[----:B------:R-:W-:Y:S01]  /*0a70*/  DADD R2, |R8|, |R2| ;  /* 0x0000000008027229 */ /* 0x000fe20000000602 */
[----:B------:R-:W-:Y:S02]  /*0a80*/  IMAD.MOV.U32 R11, RZ, RZ, R27 ;  /* 0x000000ffff0b7224 */ /* 0x000fe400078e001b */
[----:B------:R-:W-:Y:S01]  /*0a90*/  SEL R10, R4, R5, P0 ;  /* 0x00000005040a7207 */ /* 0x000fe20000000000 */
[----:B------:R-:W-:Y:S01]  /*0aa0*/  IMAD.MOV.U32 R4, RZ, RZ, R26 ;  /* 0x000000ffff047224 */ /* 0x000fe200078e001a */
[C-C-:B------:R-:W-:Y:S01]  /*0ab0*/  DSETP.MAX.AND P4, P5, |R26|.reuse, R6.reuse, PT ;  /* 0x000000061a00722a */ /* 0x140fe20003d8f200 */
[----:B------:R-:W-:Y:S01]  /*0ac0*/  IMAD.MOV.U32 R5, RZ, RZ, R6 ;  /* 0x000000ffff057224 */ /* 0x000fe200078e0006 */
[C---:B------:R-:W-:Y:S01]  /*0ad0*/  DSETP.MIN.AND P2, P3, |R26|.reuse, R6, PT ;  /* 0x000000061a00722a */ /* 0x040fe20003b40200 */
[--C-:B------:R-:W-:Y:S01]  /*0ae0*/  IMAD.MOV.U32 R12, RZ, RZ, R7.reuse ;  /* 0x000000ffff0c7224 */ /* 0x100fe200078e0007 */
[----:B------:R-:W-:Y:S01]  /*0af0*/  DADD R2, |R26|, R2 ;  /* 0x000000001a027229 */ /* 0x000fe20000000202 */
[----:B------:R-:W-:Y:S01]  /*0b00*/  IMAD.MOV.U32 R14, RZ, RZ, R7 ;  /* 0x000000ffff0e7224 */ /* 0x000fe200078e0007 */
[----:B------:R-:W-:Y:S01]  /*0b10*/  SEL R4, R4, R5, P4 ;  /* 0x0000000504047207 */ /* 0x000fe20002000000 */
[----:B------:R-:W-:Y:S01]  /*0b20*/  IMAD.MOV.U32 R5, RZ, RZ, R27 ;  /* 0x000000ffff057224 */ /* 0x000fe200078e001b */
[----:B------:R-:W-:Y:S01]  /*0b30*/  FSEL R11, |R11|, R12, P4 ;  /* 0x0000000c0b0b7208 */ /* 0x000fe20002000200 */
[----:B------:R-:W-:-:S03]  /*0b40*/  IMAD.MOV.U32 R7, RZ, RZ, R26 ;  /* 0x000000ffff077224 */ /* 0x000fc600078e001a */
[----:B------:R-:W-:Y:S02]  /*0b50*/  FSEL R13, |R5|, R14, P2 ;  /* 0x0000000e050d7208 */ /* 0x000fe40001000200 */
[----:B------:R-:W-:Y:S01]  /*0b60*/  @P5 LOP3.LUT R11, R12, 0x80000, RZ, 0xfc, !PT ;  /* 0x000800000c0b5812 */ /* 0x000fe200078efcff */
[----:B------:R-:W-:Y:S01]  /*0b70*/  IMAD.MOV.U32 R12, RZ, RZ, R6 ;  /* 0x000000ffff0c7224 */ /* 0x000fe200078e0006 */
[----:B------:R-:W-:Y:S01]  /*0b80*/  @P3 LOP3.LUT R13, R14, 0x80000, RZ, 0xfc, !PT ;  /* 0x000800000e0d3812 */ /* 0x000fe200078efcff */
[----:B------:R-:W-:Y:S02]  /*0b90*/  IMAD.MOV.U32 R14, RZ, RZ, RZ ;  /* 0x000000ffff0e7224 */ /* 0x000fe400078e00ff */
[----:B------:R-:W-:Y:S01]  /*0ba0*/  IMAD.MOV.U32 R5, RZ, RZ, R11 ;  /* 0x000000ffff057224 */ /* 0x000fe200078e000b */
[----:B------:R-:W-:Y:S01]  /*0bb0*/  SEL R12, R7, R12, P2 ;  /* 0x0000000c070c7207 */ /* 0x000fe20001000000 */
[----:B------:R-:W-:-:S03]  /*0bc0*/  IMAD.MOV.U32 R7, RZ, RZ, R9 ;  /* 0x000000ffff077224 */ /* 0x000fc600078e0009 */
[----:B------:R-:W-:Y:S02]  /*0bd0*/  LOP3.LUT R6, R5, 0xffc00000, RZ, 0xc0, !PT ;  /* 0xffc0000005067812 */ /* 0x000fe400078ec0ff */
[----:B------:R-:W-:Y:S02]  /*0be0*/  FSEL R11, |R7|, |R16|, P0 ;  /* 0x40000010070b7208 */ /* 0x000fe40000000200 */
[----:B------:R-:W-:Y:S02]  /*0bf0*/  LOP3.LUT R15, R6, 0x7fd00000, RZ, 0x3c, !PT ;  /* 0x7fd00000060f7812 */ /* 0x000fe400078e3cff */
[----:B------:R-:W-:-:S04]  /*0c00*/  @P1 LOP3.LUT R11, R16, 0x80000, RZ, 0xfc, !PT ;  /* 0x00080000100b1812 */ /* 0x000fc800078efcff */
[-C--:B------:R-:W-:Y:S02]  /*0c10*/  DMUL R12, R12, R14.reuse ;  /* 0x0000000e0c0c7228 */ /* 0x080fe40000000000 */
[-C--:B------:R-:W-:Y:S02]  /*0c20*/  DMUL R10, R10, R14.reuse ;  /* 0x0000000e0a0a7228 */ /* 0x080fe40000000000 */
[----:B------:R-:W-:-:S04]  /*0c30*/  DMUL R14, R4, R14 ;  /* 0x0000000e040e7228 */ /* 0x000fc80000000000 */
[----:B------:R-:W-:-:S08]  /*0c40*/  DMUL R12, R12, R12 ;  /* 0x0000000c0c0c7228 */ /* 0x000fd00000000000 */
[----:B------:R-:W-:-:S08]  /*0c50*/  DFMA R10, R10, R10, R12 ;  /* 0x0000000a0a0a722b */ /* 0x000fd0000000000c */
[----:B------:R-:W-:Y:S01]  /*0c60*/  DFMA R10, R14, R14, R10 ;  /* 0x0000000e0e0a722b */ /* 0x000fe2000000000a */
[----:B------:R-:W-:-:S07]  /*0c70*/  IMAD.U32 R14, RZ, RZ, UR6 ;  /* 0x00000006ff0e7e24 */ /* 0x000fce000f8e00ff */
[----:B------:R-:W-:Y:S02]  /*0c80*/  DSETP.MIN.AND P0, P1, R10, UR4, PT ;  /* 0x000000040a007e2a */ /* 0x000fe4000b900000 */
[----:B------:R-:W-:-:S05]  /*0c90*/  IMAD.MOV.U32 R7, RZ, RZ, R11 ;  /* 0x000000ffff077224 */ /* 0x000fca00078e000b */
[----:B------:R-:W-:Y:S01]  /*0ca0*/  FSEL R13, R7, UR6, P0 ;  /* 0x00000006070d7c08 */ /* 0x000fe20008000000 */
[----:B------:R-:W-:-:S05]  /*0cb0*/  IMAD.MOV.U32 R7, RZ, RZ, R10 ;  /* 0x000000ffff077224 */ /* 0x000fca00078e000a */
[----:B------:R-:W-:Y:S01]  /*0cc0*/  SEL R12, R7, UR4, P0 ;  /* 0x00000004070c7c07 */ /* 0x000fe20008000000 */
[----:B------:R-:W0:Y:S01]  /*0cd0*/  LDCU.64 UR4, c[0x0][0x398] ;  /* 0x00007300ff0477ac */ /* 0x000e220008000a00 */
[----:B------:R-:W-:Y:S01]  /*0ce0*/  @P1 LOP3.LUT R13, R14, 0x80000, RZ, 0xfc, !PT ;  /* 0x000800000e0d1812 */ /* 0x000fe200078efcff */
[----:B------:R-:W-:Y:S01]  /*0cf0*/  IMAD.MOV.U32 R14, RZ, RZ, RZ ;  /* 0x000000ffff0e7224 */ /* 0x000fe200078e00ff */
[----:B------:R-:W-:Y:S01]  /*0d00*/  LOP3.LUT R7, R6, 0x100000, RZ, 0xfc, !PT ;  /* 0x0010000006077812 */ /* 0x000fe200078efcff */
[----:B------:R-:W-:Y:S01]  /*0d10*/  IMAD.MOV.U32 R6, RZ, RZ, RZ ;  /* 0x000000ffff067224 */ /* 0x000fe200078e00ff */
[----:B------:R-:W1:Y:S01]  /*0d20*/  MUFU.RSQ64H R15, R13 ;  /* 0x0000000d000f7308 */ /* 0x000e620000001c00 */
[----:B------:R-:W-:Y:S01]  /*0d30*/  DSETP.GT.AND P0, PT, R2, R4, PT ;  /* 0x000000040200722a */ /* 0x000fe20003f04000 */
[----:B------:R-:W-:Y:S01]  /*0d40*/  ISETP.GE.U32.AND P1, PT, R5, 0x7ff00000, PT ;  /* 0x7ff000000500780c */ /* 0x000fe20003f26070 */
[----:B-1----:R-:W-:-:S08]  /*0d50*/  DMUL R16, R14, R14 ;  /* 0x0000000e0e107228 */ /* 0x002fd00000000000 */
[----:B------:R-:W-:-:S08]  /*0d60*/  DFMA R16, R12, -R16, 1 ;  /* 0x3ff000000c10742b */ /* 0x000fd00000000810 */
[----:B------:R-:W-:Y:S02]  /*0d70*/  DFMA R18, R16, R18, 0.5 ;  /* 0x3fe000001012742b */ /* 0x000fe40000000012 */
[----:B------:R-:W-:-:S08]  /*0d80*/  DMUL R16, R14, R16 ;  /* 0x000000100e107228 */ /* 0x000fd00000000000 */
[----:B------:R-:W-:-:S08]  /*0d90*/  DFMA R16, R18, R16, R14 ;  /* 0x000000101210722b */ /* 0x000fd0000000000e */
[----:B------:R-:W-:-:S08]  /*0da0*/  DMUL R16, R10, R16 ;  /* 0x000000100a107228 */ /* 0x000fd00000000000 */
[----:B------:R-:W-:Y:S01]  /*0db0*/  DMUL R16, R16, R6 ;  /* 0x0000000610107228 */ /* 0x000fe20000000000 */
[----:B0-----:R-:W-:-:S04]  /*0dc0*/  IADD3 R6, P2, PT, R0, UR4, RZ ;  /* 0x0000000400067c10 */ /* 0x001fc8000ff5e0ff */
[----:B------:R-:W-:-:S05]  /*0dd0*/  IADD3.X R7, PT, PT, R30, UR5, RZ, P2, !PT ;  /* 0x000000051e077c10 */ /* 0x000fca00097fe4ff */
[----:B------:R-:W-:Y:S02]  /*0de0*/  FSEL R9, R16, R2, P0 ;  /* 0x0000000210097208 */ /* 0x000fe40000000000 */
[----:B------:R-:W-:Y:S02]  /*0df0*/  FSEL R3, R17, R3, P0 ;  /* 0x0000000311037208 */ /* 0x000fe40000000000 */
[----:B------:R-:W-:Y:S02]  /*0e00*/  FSEL R2, R9, R4, !P1 ;  /* 0x0000000409027208 */ /* 0x000fe40004800000 */
[----:B------:R-:W-:-:S05]  /*0e10*/  FSEL R3, R3, R5, !P1 ;  /* 0x0000000503037208 */ /* 0x000fca0004800000 */
[----:B------:R-:W-:Y:S01]  /*0e20*/  STG.E.64 desc[UR8][R6.64], R2 ;  /* 0x0000000206007986 */ /* 0x000fe2000c101b08 */
[----:B------:R-:W-:Y:S05]  /*0e30*/  EXIT ;  /* 0x000000000000794d */ /* 0x000fea0003800000 */
        .weak           $__internal_0_$__cuda_sm20_dblrcp_rn_slowpath_v3
        .type           $__internal_0_$__cuda_sm20_dblrcp_rn_slowpath_v3,@function
        .size           $__internal_0_$__cuda_sm20_dblrcp_rn_slowpath_v3,(.L_x_62 - $__internal_0_$__cuda_sm20_dblrcp_rn_slowpath_v3)
$__internal_0_$__cuda_sm20_dblrcp_rn_slowpath_v3:
[----:B------:R-:W-:Y:S01]  /*0e40*/  DSETP.GTU.AND P0, PT, |R14|, +INF , PT ;  /* 0x7ff000000e00742a */ /* 0x000fe20003f0c200 */
[----:B------:R-:W-:-:S13]  /*0e50*/  BSSY.RECONVERGENT B1, `(.L_x_8) ;  /* 0x0000022000017945 */ /* 0x000fda0003800200 */
[----:B------:R-:W-:Y:S05]  /*0e60*/  @P0 BRA `(.L_x_9) ;  /* 0x0000000000780947 */ /* 0x000fea0003800000 */
[----:B------:R-:W-:-:S05]  /*0e70*/  LOP3.LUT R21, R15, 0x7fffffff, RZ, 0xc0, !PT ;  /* 0x7fffffff0f157812 */ /* 0x000fca00078ec0ff */
[----:B------:R-:W-:-:S05]  /*0e80*/  VIADD R22, R21, 0xffffffff ;  /* 0xffffffff15167836 */ /* 0x000fca0000000000 */
[----:B------:R-:W-:-:S13]  /*0e90*/  ISETP.GE.U32.AND P0, PT, R22, 0x7fefffff, PT ;  /* 0x7fefffff1600780c */ /* 0x000fda0003f06070 */
[----:B------:R-:W-:Y:S01]  /*0ea0*/  @P0 LOP3.LUT R23, R15, 0x7ff00000, RZ, 0x3c, !PT ;  /* 0x7ff000000f170812 */ /* 0x000fe200078e3cff */
[----:B------:R-:W-:Y:S01]  /*0eb0*/  @P0 IMAD.MOV.U32 R22, RZ, RZ, RZ ;  /* 0x000000ffff160224 */ /* 0x000fe200078e00ff */
[----:B------:R-:W-:Y:S06]  /*0ec0*/  @P0 BRA `(.L_x_10) ;  /* 0x0000000000680947 */ /* 0x000fec0003800000 */
[----:B------:R-:W-:-:S13]  /*0ed0*/  ISETP.GE.U32.AND P0, PT, R21, 0x1000001, PT ;  /* 0x010000011500780c */ /* 0x000fda0003f06070 */
[----:B------:R-:W-:Y:S05]  /*0ee0*/  @!P0 BRA `(.L_x_11) ;  /* 0x0000000000348947 */ /* 0x000fea0003800000 */
[----:B------:R-:W-:Y:S02]  /*0ef0*/  VIADD R23, R15, 0xc0200000 ;  /* 0xc02000000f177836 */ /* 0x000fe40000000000 */
[----:B------:R-:W-:Y:S02]  /*0f00*/  IMAD.MOV.U32 R22, RZ, RZ, R14 ;  /* 0x000000ffff167224 */ /* 0x000fe400078e000e */
[----:B------:R-:W0:Y:S04]  /*0f10*/  MUFU.RCP64H R27, R23 ;  /* 0x00000017001b7308 */ /* 0x000e280000001800 */
[----:B0-----:R-:W-:-:S08]  /*0f20*/  DFMA R32, -R22, R26, 1 ;  /* 0x3ff000001620742b */ /* 0x001fd0000000011a */
[----:B------:R-:W-:-:S08]  /*0f30*/  DFMA R32, R32, R32, R32 ;  /* 0x000000202020722b */ /* 0x000fd00000000020 */
[----:B------:R-:W-:-:S08]  /*0f40*/  DFMA R32, R26, R32, R26 ;  /* 0x000000201a20722b */ /* 0x000fd0000000001a */
[----:B------:R-:W-:-:S08]  /*0f50*/  DFMA R26, -R22, R32, 1 ;  /* 0x3ff00000161a742b */ /* 0x000fd00000000120 */
[----:B------:R-:W-:-:S08]  /*0f60*/  DFMA R26, R32, R26, R32 ;  /* 0x0000001a201a722b */ /* 0x000fd00000000020 */
[----:B------:R-:W-:-:S08]  /*0f70*/  DMUL R26, R26, 2.2250738585072013831e-308 ;  /* 0x001000001a1a7828 */ /* 0x000fd00000000000 */
[----:B------:R-:W-:-:S08]  /*0f80*/  DFMA R14, -R14, R26, 1 ;  /* 0x3ff000000e0e742b */ /* 0x000fd0000000011a */
[----:B------:R-:W-:-:S08]  /*0f90*/  DFMA R14, R14, R14, R14 ;  /* 0x0000000e0e0e722b */ /* 0x000fd0000000000e */
[----:B------:R-:W-:Y:S01]  /*0fa0*/  DFMA R22, R26, R14, R26 ;  /* 0x0000000e1a16722b */ /* 0x000fe2000000001a */
[----:B------:R-:W-:Y:S10]  /*0fb0*/  BRA `(.L_x_10) ;  /* 0x00000000002c7947 */ /* 0x000ff40003800000 */
.L_x_11:
[----:B------:R-:W-:-:S06]  /*0fc0*/  DMUL R14, R14, 8.11296384146066816958e+31 ;  /* 0x469000000e0e7828 */ /* 0x000fcc0000000000 */
[----:B------:R-:W0:Y:S02]  /*0fd0*/  MUFU.RCP64H R27, R15 ;  /* 0x0000000f001b7308 */ /* 0x000e240000001800 */
[----:B0-----:R-:W-:-:S08]  /*0fe0*/  DFMA R22, -R14, R26, 1 ;  /* 0x3ff000000e16742b */ /* 0x001fd0000000011a */
[----:B------:R-:W-:-:S08]  /*0ff0*/  DFMA R22, R22, R22, R22 ;  /* 0x000000161616722b */ /* 0x000fd00000000016 */
[----:B------:R-:W-:-:S08]  /*1000*/  DFMA R22, R26, R22, R26 ;  /* 0x000000161a16722b */ /* 0x000fd0000000001a */
[----:B------:R-:W-:-:S08]  /*1010*/  DFMA R26, -R14, R22, 1 ;  /* 0x3ff000000e1a742b */ /* 0x000fd00000000116 */
[----:B------:R-:W-:-:S08]  /*1020*/  DFMA R22, R22, R26, R22 ;  /* 0x0000001a1616722b */ /* 0x000fd00000000016 */
[----:B------:R-:W-:Y:S01]  /*1030*/  DMUL R22, R22, 8.11296384146066816958e+31 ;  /* 0x4690000016167828 */ /* 0x000fe20000000000 */
[----:B------:R-:W-:Y:S10]  /*1040*/  BRA `(.L_x_10) ;  /* 0x0000000000087947 */ /* 0x000ff40003800000 */
.L_x_9:
[----:B------:R-:W-:Y:S01]  /*1050*/  LOP3.LUT R23, R15, 0x80000, RZ, 0xfc, !PT ;  /* 0x000800000f177812 */ /* 0x000fe200078efcff */
[----:B------:R-:W-:-:S07]  /*1060*/  IMAD.MOV.U32 R22, RZ, RZ, R14 ;  /* 0x000000ffff167224 */ /* 0x000fce00078e000e */
.L_x_10:
[----:B------:R-:W-:Y:S05]  /*1070*/  BSYNC.RECONVERGENT B1 ;  /* 0x0000000000017941 */ /* 0x000fea0003800200 */
.L_x_8:
[----:B------:R-:W-:Y:S02]  /*1080*/  IMAD.MOV.U32 R21, RZ, RZ, 0x0 ;  /* 0x00000000ff157424 */ /* 0x000fe400078e00ff */
[----:B------:R-:W-:Y:S02]  /*1090*/  IMAD.MOV.U32 R26, RZ, RZ, R22 ;  /* 0x000000ffff1a7224 */ /* 0x000fe400078e0016 */
[----:B------:R-:W-:Y:S01]  /*10a0*/  IMAD.MOV.U32 R27, RZ, RZ, R23 ;  /* 0x000000ffff1b7224 */ /* 0x000fe200078e0017 */
[----:B------:R-:W-:Y:S06]  /*10b0*/  RET.REL.NODEC R20 `(_Z16calcEccentricityPdS_S_S_i) ;  /* 0xffffffec14d07950 */ /* 0x000fec0003c3ffff */
.L_x_12:
        /* <DEDUP_REMOVED lines=12> */
.L_x_62:


//--------------------- .text._Z9collisionPdS_S_S_id --------------------------
	.section	.text._Z9collisionPdS_S_S_id,"ax",@progbits
	.align	128
        .global         _Z9collisionPdS_S_S_id
        .type           _Z9collisionPdS_S_S_id,@function
        .size           _Z9collisionPdS_S_S_id,(.L_x_63 - _Z9collisionPdS_S_S_id)
        .other          _Z9collisionPdS_S_S_id,@"STO_CUDA_ENTRY STV_DEFAULT"
_Z9collisionPdS_S_S_id:
.text._Z9collisionPdS_S_S_id:
        /* <DEDUP_REMOVED lines=12> */
[----:B------:R-:W-:Y:S01]  /*00c0*/  IMAD.SHL.U32 R28, R2, 0x8, RZ ;  /* 0x00000008021c7824 */ /* 0x000fe200078e00ff */
[----:B------:R-:W1:Y:S01]  /*00d0*/  LDC.64 R4, c[0x0][0x388] ;  /* 0x0000e200ff047b82 */ /* 0x000e620000000a00 */
[C---:B------:R-:W-:Y:S01]  /*00e0*/  IMAD.SHL.U32 R35, R13.reuse, 0x8, RZ ;  /* 0x000000080d237824 */ /* 0x040fe200078e00ff */
[----:B------:R-:W1:Y:S01]  /*00f0*/  LDCU.64 UR8, c[0x0][0x358] ;  /* 0x00006b00ff0877ac */ /* 0x000e620008000a00 */
[----:B------:R-:W-:Y:S02]  /*0100*/  SHF.R.U32.HI R10, RZ, 0x1d, R2 ;  /* 0x0000001dff0a7819 */ /* 0x000fe40000011602 */
[C---:B------:R-:W-:Y:S01]  /*0110*/  SHF.L.U64.HI R3, R13.reuse, 0x3, R0 ;  /* 0x000000030d037819 */ /* 0x040fe20000010200 */
[----:B------:R-:W-:Y:S01]  /*0120*/  IMAD.SHL.U32 R13, R13, 0x2, RZ ;  /* 0x000000020d0d7824 */ /* 0x000fe200078e00ff */
[----:B0-----:R-:W-:Y:S02]  /*0130*/  IADD3 R14, P0, PT, R28, UR6, RZ ;  /* 0x000000061c0e7c10 */ /* 0x001fe4000ff1e0ff */
[----:B------:R-:W-:-:S02]  /*0140*/  IADD3 R8, P1, PT, R35, UR6, RZ ;  /* 0x0000000623087c10 */ /* 0x000fc4000ff3e0ff */
[----:B------:R-:W-:Y:S02]  /*0150*/  IADD3.X R15, PT, PT, R10, UR7, RZ, P0, !PT ;  /* 0x000000070a0f7c10 */ /* 0x000fe400087fe4ff */
[----:B------:R-:W-:Y:S02]  /*0160*/  IADD3 R20, P0, PT, R35, R14, RZ ;  /* 0x0000000e23147210 */ /* 0x000fe40007f1e0ff */
[C---:B------:R-:W-:Y:S01]  /*0170*/  IADD3.X R9, PT, PT, R3.reuse, UR7, RZ, P1, !PT ;  /* 0x0000000703097c10 */ /* 0x040fe20008ffe4ff */
[----:B-1----:R-:W2:Y:S01]  /*0180*/  LDG.E.64 R4, desc[UR8][R4.64+0x8] ;  /* 0x0000080804047981 */ /* 0x002ea2000c1e1b00 */
[----:B------:R-:W-:Y:S01]  /*0190*/  IADD3 R28, P1, PT, R28, UR4, RZ ;  /* 0x000000041c1c7c10 */ /* 0x000fe2000ff3e0ff */
[----:B------:R-:W-:Y:S02]  /*01a0*/  IMAD.X R21, R3, 0x1, R15, P0 ;  /* 0x0000000103157824 */ /* 0x000fe400000e060f */
[----:B------:R-:W3:Y:S04]  /*01b0*/  LDG.E.64 R6, desc[UR8][R8.64+0x8] ;  /* 0x0000080808067981 */ /* 0x000ee8000c1e1b00 */
[----:B------:R-:W3:Y:S01]  /*01c0*/  LDG.E.64 R20, desc[UR8][R20.64] ;  /* 0x0000000814147981 */ /* 0x000ee2000c1e1b00 */
[----:B------:R-:W-:-:S02]  /*01d0*/  IADD3 R26, P0, PT, R8, R35, RZ ;  /* 0x00000023081a7210 */ /* 0x000fc40007f1e0ff */
[----:B------:R-:W-:Y:S01]  /*01e0*/  IADD3.X R29, PT, PT, R10, UR5, RZ, P1, !PT ;  /* 0x000000050a1d7c10 */ /* 0x000fe20008ffe4ff */
[----:B------:R-:W2:Y:S01]  /*01f0*/  LDG.E.64 R22, desc[UR8][R14.64] ;  /* 0x000000080e167981 */ /* 0x000ea2000c1e1b00 */
[----:B------:R-:W-:Y:S01]  /*0200*/  IADD3 R30, P1, PT, R28, R35, RZ ;  /* 0x000000231c1e7210 */ /* 0x000fe20007f3e0ff */
[----:B------:R-:W-:Y:S02]  /*0210*/  IMAD.X R27, R9, 0x1, R3, P0 ;  /* 0x00000001091b7824 */ /* 0x000fe400000e0603 */
[----:B------:R-:W-:Y:S01]  /*0220*/  IMAD.WIDE R18, R13, 0x8, R14 ;  /* 0x000000080d127825 */ /* 0x000fe200078e020e */
[----:B------:R-:W4:Y:S03]  /*0230*/  LDG.E.64 R10, desc[UR8][R28.64] ;  /* 0x000000081c0a7981 */ /* 0x000f26000c1e1b00 */
[----:B------:R-:W-:Y:S01]  /*0240*/  IMAD.X R31, R29, 0x1, R3, P1 ;  /* 0x000000011d1f7824 */ /* 0x000fe200008e0603 */
[----:B------:R-:W5:Y:S04]  /*0250*/  LDG.E.64 R26, desc[UR8][R26.64+0x8] ;  /* 0x000008081a1a7981 */ /* 0x000f68000c1e1b00 */
[----:B------:R-:W5:Y:S04]  /*0260*/  LDG.E.64 R24, desc[UR8][R18.64] ;  /* 0x0000000812187981 */ /* 0x000f68000c1e1b00 */
[----:B------:R-:W4:Y:S01]  /*0270*/  LDG.E.64 R8, desc[UR8][R30.64] ;  /* 0x000000081e087981 */ /* 0x000f22000c1e1b00 */
[----:B------:R-:W-:-:S06]  /*0280*/  IMAD.WIDE R12, R13, 0x8, R28 ;  /* 0x000000080d0c7825 */ /* 0x000fcc00078e021c */
[----:B------:R-:W4:Y:S01]  /*0290*/  LDG.E.64 R12, desc[UR8][R12.64] ;  /* 0x000000080c0c7981 */ /* 0x000f22000c1e1b00 */
[----:B------:R-:W0:Y:S01]  /*02a0*/  LDC.64 R16, c[0x0][0x380] ;  /* 0x0000e000ff107b82 */ /* 0x000e220000000a00 */
[----:B------:R-:W-:-:S04]  /*02b0*/  IADD3 R32, P0, PT, R35, UR4, RZ ;  /* 0x0000000423207c10 */ /* 0x000fc8000ff1e0ff */
[----:B------:R-:W-:Y:S01]  /*02c0*/  IADD3.X R33, PT, PT, R3, UR5, RZ, P0, !PT ;  /* 0x0000000503217c10 */ /* 0x000fe200087fe4ff */
[----:B------:R-:W1:Y:S04]  /*02d0*/  LDCU.64 UR4, c[0x0][0x3a8] ;  /* 0x00007500ff0477ac */ /* 0x000e680008000a00 */
[----:B------:R-:W4:Y:S01]  /*02e0*/  LDG.E.64 R14, desc[UR8][R32.64+0x8] ;  /* 0x00000808200e7981 */ /* 0x000f22000c1e1b00 */
[----:B------:R-:W-:-:S05]  /*02f0*/  IADD3 R34, P0, PT, R32, R35, RZ ;  /* 0x0000002320227210 */ /* 0x000fca0007f1e0ff */
[----:B------:R-:W-:-:S05]  /*0300*/  IMAD.X R35, R33, 0x1, R3, P0 ;  /* 0x0000000121237824 */ /* 0x000fca00000e0603 */
[----:B------:R4:W4:Y:S04]  /*0310*/  LDG.E.64 R18, desc[UR8][R34.64+0x8] ;  /* 0x0000080822127981 */ /* 0x000928000c1e1b00 */
[----:B0-----:R-:W4:Y:S01]  /*0320*/  LDG.E.64 R16, desc[UR8][R16.64+0x8] ;  /* 0x0000080810107981 */ /* 0x001f22000c1e1b00 */
[----:B------:R-:W-:Y:S01]  /*0330*/  BSSY.RECONVERGENT B0, `(.L_x_13) ;  /* 0x0000028000007945 */ /* 0x000fe20003800200 */
[----:B---3--:R-:W-:Y:S02]  /*0340*/  DADD R6, R20, -R6 ;  /* 0x0000000014067229 */ /* 0x008fe40000000806 */
[----:B--2---:R-:W-:-:S06]  /*0350*/  DADD R4, R22, -R4 ;  /* 0x0000000016047229 */ /* 0x004fcc0000000804 */
[----:B-1----:R-:W-:Y:S02]  /*0360*/  DMUL R6, R6, UR4 ;  /* 0x0000000406067c28 */ /* 0x002fe40008000000 */
[----:B------:R-:W-:Y:S02]  /*0370*/  DMUL R4, R4, UR4 ;  /* 0x0000000404047c28 */ /* 0x000fe40008000000 */
[----:B-----5:R-:W-:-:S04]  /*0380*/  DADD R24, R24, -R26 ;  /* 0x0000000018187229 */ /* 0x020fc8000000081a */
[----:B----4-:R-:W-:Y:S02]  /*0390*/  DFMA R20, R6, 0.25, R8 ;  /* 0x3fd000000614782b */ /* 0x010fe40000000008 */
[----:B------:R-:W-:Y:S02]  /*03a0*/  DFMA R22, R4, 0.25, R10 ;  /* 0x3fd000000416782b */ /* 0x000fe4000000000a */
[----:B------:R-:W-:-:S04]  /*03b0*/  DMUL R28, R24, UR4 ;  /* 0x00000004181c7c28 */ /* 0x000fc80008000000 */
[----:B------:R-:W-:Y:S02]  /*03c0*/  DADD R24, -R8, R20 ;  /* 0x0000000008187229 */ /* 0x000fe40000000114 */
[----:B------:R-:W-:Y:S02]  /*03d0*/  DADD R26, -R10, R22 ;  /* 0x000000000a1a7229 */ /* 0x000fe40000000116 */
[----:B------:R-:W-:-:S04]  /*03e0*/  DFMA R28, R28, 0.25, R12 ;  /* 0x3fd000001c1c782b */ /* 0x000fc8000000000c */
[----:B------:R-:W-:-:S04]  /*03f0*/  DMUL R4, R24, R24 ;  /* 0x0000001818047228 */ /* 0x000fc80000000000 */
[----:B------:R-:W-:-:S04]  /*0400*/  DADD R30, -R12, R28 ;  /* 0x000000000c1e7229 */ /* 0x000fc8000000011c */
[----:B------:R-:W-:-:S08]  /*0410*/  DFMA R4, R26, R26, R4 ;  /* 0x0000001a1a04722b */ /* 0x000fd00000000004 */
[----:B------:R-:W-:-:S06]  /*0420*/  DFMA R50, R30, R30, R4 ;  /* 0x0000001e1e32722b */ /* 0x000fcc0000000004 */
[----:B------:R-:W0:Y:S01]  /*0430*/  MUFU.RCP64H R7, R51 ;  /* 0x0000003300077308 */ /* 0x000e220000001800 */
[----:B------:R-:W-:Y:S01]  /*0440*/  IMAD.MOV.U32 R6, RZ, RZ, 0x1 ;  /* 0x00000001ff067424 */ /* 0x000fe200078e00ff */
[----:B------:R-:W-:-:S05]  /*0450*/  DADD R32, R8, -R14 ;  /* 0x0000000008207229 */ /* 0x000fca000000080e */
[----:B0-----:R-:W-:-:S08]  /*0460*/  DFMA R4, -R50, R6, 1 ;  /* 0x3ff000003204742b */ /* 0x001fd00000000106 */
[----:B------:R-:W-:Y:S02]  /*0470*/  DFMA R36, R4, R4, R4 ;  /* 0x000000040424722b */ /* 0x000fe40000000004 */
[----:B------:R-:W-:Y:S02]  /*0480*/  DADD R34, R10, -R16 ;  /* 0x000000000a227229 */ /* 0x000fe40000000810 */
[----:B------:R-:W-:-:S04]  /*0490*/  DMUL R4, R32, R24 ;  /* 0x0000001820047228 */ /* 0x000fc80000000000 */
[----:B------:R-:W-:Y:S02]  /*04a0*/  DFMA R6, R6, R36, R6 ;  /* 0x000000240606722b */ /* 0x000fe40000000006 */
[----:B------:R-:W-:Y:S02]  /*04b0*/  DADD R36, R12, -R18 ;  /* 0x000000000c247229 */ /* 0x000fe40000000812 */
[----:B------:R-:W-:-:S04]  /*04c0*/  DFMA R4, R34, R26, R4 ;  /* 0x0000001a2204722b */ /* 0x000fc80000000004 */
[----:B------:R-:W-:-:S04]  /*04d0*/  DFMA R38, -R50, R6, 1 ;  /* 0x3ff000003226742b */ /* 0x000fc80000000106 */
[----:B------:R-:W-:-:S04]  /*04e0*/  DFMA R42, R36, R30, R4 ;  /* 0x0000001e242a722b */ /* 0x000fc80000000004 */
[----:B------:R-:W-:-:S08]  /*04f0*/  DFMA R38, R6, R38, R6 ;  /* 0x000000260626722b */ /* 0x000fd00000000006 */
[----:B------:R-:W-:-:S08]  /*0500*/  DMUL R4, R42, R38 ;  /* 0x000000262a047228 */ /* 0x000fd00000000000 */
[----:B------:R-:W-:-:S08]  /*0510*/  DFMA R6, -R50, R4, R42 ;  /* 0x000000043206722b */ /* 0x000fd0000000012a */
[----:B------:R-:W-:Y:S01]  /*0520*/  DFMA R4, R38, R6, R4 ;  /* 0x000000062604722b */ /* 0x000fe20000000004 */
[----:B------:R-:W-:-:S09]  /*0530*/  FSETP.GEU.AND P1, PT, |R43|, 6.5827683646048100446e-37, PT ;  /* 0x036000002b00780b */ /* 0x000fd20003f2e200 */
[----:B------:R-:W-:-:S05]  /*0540*/  FFMA R0, RZ, R51, R5 ;  /* 0x00000033ff007223 */ /* 0x000fca0000000005 */
[----:B------:R-:W-:-:S13]  /*0550*/  FSETP.GT.AND P0, PT, |R0|, 1.469367938527859385e-39, PT ;  /* 0x001000000000780b */ /* 0x000fda0003f04200 */
[----:B------:R-:W-:Y:S05]  /*0560*/  @P0 BRA P1, `(.L_x_14) ;  /* 0x0000000000100947 */ /* 0x000fea0000800000 */
[----:B------:R-:W-:-:S07]  /*0570*/  MOV R0, 0x590 ;  /* 0x0000059000007802 */ /* 0x000fce0000000f00 */
[----:B------:R-:W-:Y:S05]  /*0580*/  CALL.REL.NOINC `($__internal_1_$__cuda_sm20_div_rn_f64_full) ;  /* 0x0000001000f47944 */ /* 0x000fea0003c00000 */
[----:B------:R-:W-:Y:S02]  /*0590*/  IMAD.MOV.U32 R4, RZ, RZ, R3 ;  /* 0x000000ffff047224 */ /* 0x000fe400078e0003 */
[----:B------:R-:W-:-:S07]  /*05a0*/  IMAD.MOV.U32 R5, RZ, RZ, R6 ;  /* 0x000000ffff057224 */ /* 0x000fce00078e0006 */
.L_x_14:
[----:B------:R-:W-:Y:S05]  /*05b0*/  BSYNC.RECONVERGENT B0 ;  /* 0x0000000000007941 */ /* 0x000fea0003800200 */
.L_x_13:
[----:B------:R-:W-:Y:S01]  /*05c0*/  DSETP.GT.AND P0, PT, R4, RZ, PT ;  /* 0x000000ff0400722a */ /* 0x000fe20003f04000 */
[----:B------:R-:W-:-:S13]  /*05d0*/  BSSY.RECONVERGENT B0, `(.L_x_15) ;  /* 0x000012b000007945 */ /* 0x000fda0003800200 */
[----:B------:R-:W-:Y:S05]  /*05e0*/  @P0 BRA `(.L_x_16) ;  /* 0x0000000800440947 */ /* 0x000fea0003800000 */
[--C-:B------:R-:W-:Y:S01]  /*05f0*/  DADD R6, -R12, R18.reuse ;  /* 0x000000000c067229 */ /* 0x100fe20000000112 */
[----:B------:R-:W-:Y:S01]  /*0600*/  UMOV UR4, 0xffffffff ;  /* 0xffffffff00047882 */ /* 0x000fe20000000000 */
[----:B------:R-:W-:Y:S01]  /*0610*/  DADD R4, -R28, R18 ;  /* 0x000000001c047229 */ /* 0x000fe20000000112 */
[----:B------:R-:W-:Y:S01]  /*0620*/  UMOV UR5, 0x7fefffff ;  /* 0x7fefffff00057882 */ /* 0x000fe20000000000 */
[----:B------:R-:W-:Y:S01]  /*0630*/  DADD R20, -R20, R14 ;  /* 0x0000000014147229 */ /* 0x000fe2000000010e */
[----:B------:R-:W-:Y:S01]  /*0640*/  UMOV UR6, UR5 ;  /* 0x0000000500067c82 */ /* 0x000fe20008000000 */
[----:B------:R-:W-:Y:S01]  /*0650*/  DADD R10, -R10, R16 ;  /* 0x000000000a0a7229 */ /* 0x000fe20000000110 */
[----:B------:R-:W-:Y:S01]  /*0660*/  IMAD.MOV.U32 R38, RZ, RZ, 0x0 ;  /* 0x00000000ff267424 */ /* 0x000fe200078e00ff */
[----:B------:R-:W-:Y:S01]  /*0670*/  DADD R8, -R8, R14 ;  /* 0x0000000008087229 */ /* 0x000fe2000000010e */
[----:B------:R-:W-:Y:S01]  /*0680*/  IMAD.MOV.U32 R39, RZ, RZ, 0x3fd80000 ;  /* 0x3fd80000ff277424 */ /* 0x000fe200078e00ff */
[----:B------:R-:W-:-:S02]  /*0690*/  DADD R16, -R22, R16 ;  /* 0x0000000016107229 */ /* 0x000fc40000000110 */
[----:B------:R-:W-:Y:S01]  /*06a0*/  DMUL R12, R6, R20 ;  /* 0x00000014060c7228 */ /* 0x000fe20000000000 */
[----:B------:R-:W-:Y:S01]  /*06b0*/  IMAD.MOV.U32 R22, RZ, RZ, R24 ;  /* 0x000000ffff167224 */ /* 0x000fe200078e0018 */
[----:B------:R-:W-:Y:S02]  /*06c0*/  DMUL R14, R10, R4 ;  /* 0x000000040a0e7228 */ /* 0x000fe40000000000 */
[----:B------:R-:W-:-:S04]  /*06d0*/  DSETP.MAX.AND P2, P3, |R26|, |R24|, PT ;  /* 0x400000181a00722a */ /* 0x000fc80003b4f200 */
[----:B------:R-:W-:Y:S02]  /*06e0*/  DFMA R4, R8, R4, -R12 ;  /* 0x000000040804722b */ /* 0x000fe4000000080c */
[-C--:B------:R-:W-:Y:S02]  /*06f0*/  DFMA R6, R6, R16.reuse, -R14 ;  /* 0x000000100606722b */ /* 0x080fe4000000080e */
[----:B------:R-:W-:-:S06]  /*0700*/  DMUL R8, R8, R16 ;  /* 0x0000001008087228 */ /* 0x000fcc0000000000 */
[----:B------:R-:W-:Y:S01]  /*0710*/  DSETP.MAX.AND P0, P1, |R4|, |R6|, PT ;  /* 0x400000060400722a */ /* 0x000fe2000390f200 */
[----:B------:R-:W-:Y:S01]  /*0720*/  IMAD.MOV.U32 R0, RZ, RZ, R5 ;  /* 0x000000ffff007224 */ /* 0x000fe200078e0005 */
[----:B------:R-:W-:Y:S01]  /*0730*/  DFMA R10, R10, R20, -R8 ;  /* 0x000000140a0a722b */ /* 0x000fe20000000808 */
[----:B------:R-:W-:Y:S02]  /*0740*/  IMAD.MOV.U32 R3, RZ, RZ, R6 ;  /* 0x000000ffff037224 */ /* 0x000fe400078e0006 */
[----:B------:R-:W-:-:S05]  /*0750*/  IMAD.MOV.U32 R9, RZ, RZ, R7 ;  /* 0x000000ffff097224 */ /* 0x000fca00078e0007 */
[----:B------:R-:W-:Y:S01]  /*0760*/  FSEL R17, |R0|, |R9|, P0 ;  /* 0x4000000900117208 */ /* 0x000fe20000000200 */
[----:B------:R-:W-:-:S03]  /*0770*/  IMAD.MOV.U32 R0, RZ, RZ, R4 ;  /* 0x000000ffff007224 */ /* 0x000fc600078e0004 */
[----:B------:R-:W-:Y:S01]  /*0780*/  @P1 LOP3.LUT R17, R9, 0x80000, RZ, 0xfc, !PT ;  /* 0x0008000009111812 */ /* 0x000fe200078efcff */
[----:B------:R-:W-:Y:S01]  /*0790*/  IMAD.MOV.U32 R9, RZ, RZ, R25 ;  /* 0x000000ffff097224 */ /* 0x000fe200078e0019 */
[----:B------:R-:W-:Y:S01]  /*07a0*/  SEL R16, R0, R3, P0 ;  /* 0x0000000300107207 */ /* 0x000fe20000000000 */
[----:B------:R-:W-:Y:S01]  /*07b0*/  IMAD.MOV.U32 R0, RZ, RZ, R27 ;  /* 0x000000ffff007224 */ /* 0x000fe200078e001b */
[----:B------:R-:W-:Y:S01]  /*07c0*/  DSETP.MIN.AND P0, P1, |R4|, |R6|, PT ;  /* 0x400000060400722a */ /* 0x000fe20003900200 */
[----:B------:R-:W-:Y:S02]  /*07d0*/  IMAD.MOV.U32 R3, RZ, RZ, R24 ;  /* 0x000000ffff037224 */ /* 0x000fe400078e0018 */
[----:B------:R-:W-:Y:S01]  /*07e0*/  IMAD.MOV.U32 R18, RZ, RZ, R16 ;  /* 0x000000ffff127224 */ /* 0x000fe200078e0010 */
[----:B------:R-:W-:Y:S01]  /*07f0*/  FSEL R23, |R0|, |R9|, P2 ;  /* 0x4000000900177208 */ /* 0x000fe20001000200 */
[----:B------:R-:W-:Y:S01]  /*0800*/  IMAD.MOV.U32 R0, RZ, RZ, R26 ;  /* 0x000000ffff007224 */ /* 0x000fe200078e001a */
[----:B------:R-:W-:Y:S01]  /*0810*/  @P3 LOP3.LUT R23, R9, 0x80000, RZ, 0xfc, !PT ;  /* 0x0008000009173812 */ /* 0x000fe200078efcff */
[----:B------:R-:W-:-:S03]  /*0820*/  IMAD.MOV.U32 R9, RZ, RZ, R7 ;  /* 0x000000ffff097224 */ /* 0x000fc600078e0007 */
[----:B------:R-:W-:Y:S01]  /*0830*/  SEL R12, R0, R3, P2 ;  /* 0x00000003000c7207 */ /* 0x000fe20001000000 */
[----:B------:R-:W-:Y:S01]  /*0840*/  IMAD.MOV.U32 R0, RZ, RZ, R5 ;  /* 0x000000ffff007224 */ /* 0x000fe200078e0005 */
[----:B------:R-:W-:Y:S01]  /*0850*/  DSETP.MAX.AND P2, P3, |R10|, R16, PT ;  /* 0x000000100a00722a */ /* 0x000fe20003b4f200 */
[----:B------:R-:W-:Y:S02]  /*0860*/  IMAD.MOV.U32 R3, RZ, RZ, R6 ;  /* 0x000000ffff037224 */ /* 0x000fe400078e0006 */
[----:B------:R-:W-:Y:S01]  /*0870*/  IMAD.MOV.U32 R32, RZ, RZ, R12 ;  /* 0x000000ffff207224 */ /* 0x000fe200078e000c */
[----:B------:R-:W-:Y:S01]  /*0880*/  FSEL R15, |R0|, |R9|, P0 ;  /* 0x40000009000f7208 */ /* 0x000fe20000000200 */
[----:B------:R-:W-:Y:S01]  /*0890*/  IMAD.MOV.U32 R0, RZ, RZ, R4 ;  /* 0x000000ffff007224 */ /* 0x000fe200078e0004 */
[----:B------:R-:W-:Y:S01]  /*08a0*/  @P1 LOP3.LUT R15, R9, 0x80000, RZ, 0xfc, !PT ;  /* 0x00080000090f1812 */ /* 0x000fe200078efcff */
[----:B------:R-:W-:Y:S01]  /*08b0*/  IMAD.MOV.U32 R9, RZ, RZ, R17 ;  /* 0x000000ffff097224 */ /* 0x000fe200078e0011 */
[----:B------:R-:W-:-:S02]  /*08c0*/  DADD R4, |R4|, |R6| ;  /* 0x0000000004047229 */ /* 0x000fc40000000606 */
[----:B------:R-:W-:Y:S01]  /*08d0*/  SEL R14, R0, R3, P0 ;  /* 0x00000003000e7207 */ /* 0x000fe20000000000 */
[----:B------:R-:W-:Y:S01]  /*08e0*/  IMAD.MOV.U32 R0, RZ, RZ, R11 ;  /* 0x000000ffff007224 */ /* 0x000fe200078e000b */
[C---:B------:R-:W-:Y:S01]  /*08f0*/  DSETP.MIN.AND P0, P1, |R10|.reuse, R16, PT ;  /* 0x000000100a00722a */ /* 0x040fe20003900200 */
[----:B------:R-:W-:Y:S02]  /*0900*/  IMAD.MOV.U32 R3, RZ, RZ, R16 ;  /* 0x000000ffff037224 */ /* 0x000fe400078e0010 */
[----:B------:R-:W-:Y:S01]  /*0910*/  IMAD.MOV.U32 R16, RZ, RZ, RZ ;  /* 0x000000ffff107224 */ /* 0x000fe200078e00ff */
[----:B------:R-:W-:Y:S01]  /*0920*/  FSEL R13, |R0|, R9, P2 ;  /* 0x00000009000d7208 */ /* 0x000fe20001000200 */
[----:B------:R-:W-:Y:S01]  /*0930*/  IMAD.MOV.U32 R0, RZ, RZ, R10 ;  /* 0x000000ffff007224 */ /* 0x000fe200078e000a */
[----:B------:R-:W-:Y:S01]  /*0940*/  @P3 LOP3.LUT R13, R9, 0x80000, RZ, 0xfc, !PT ;  /* 0x00080000090d3812 */ /* 0x000fe200078efcff */
[----:B------:R-:W-:Y:S01]  /*0950*/  IMAD.MOV.U32 R6, RZ, RZ, RZ ;  /* 0x000000ffff067224 */ /* 0x000fe200078e00ff */
[----:B------:R-:W-:-:S02]  /*0960*/  DADD R4, |R10|, R4 ;  /* 0x000000000a047229 */ /* 0x000fc40000000204 */
[----:B------:R-:W-:Y:S01]  /*0970*/  SEL R8, R0, R3, P2 ;  /* 0x0000000300087207 */ /* 0x000fe20001000000 */
[----:B------:R-:W-:Y:S02]  /*0980*/  IMAD.MOV.U32 R0, RZ, RZ, R11 ;  /* 0x000000ffff007224 */ /* 0x000fe400078e000b */
[----:B------:R-:W-:Y:S02]  /*0990*/  IMAD.MOV.U32 R9, RZ, RZ, R13 ;  /* 0x000000ffff097224 */ /* 0x000fe400078e000d */
[----:B------:R-:W-:Y:S01]  /*09a0*/  IMAD.MOV.U32 R13, RZ, RZ, R23 ;  /* 0x000000ffff0d7224 */ /* 0x000fe200078e0017 */
[----:B------:R-:W-:Y:S01]  /*09b0*/  FSEL R19, |R0|, R17, P0 ;  /* 0x0000001100137208 */ /* 0x000fe20000000200 */
[----:B------:R-:W-:Y:S01]  /*09c0*/  IMAD.MOV.U32 R3, RZ, RZ, R10 ;  /* 0x000000ffff037224 */ /* 0x000fe200078e000a */
[----:B------:R-:W-:Y:S01]  /*09d0*/  LOP3.LUT R0, R9, 0xffc00000, RZ, 0xc0, !PT ;  /* 0xffc0000009007812 */ /* 0x000fe200078ec0ff */
[----:B------:R-:W-:Y:S01]  /*09e0*/  IMAD.MOV.U32 R28, RZ, RZ, R13 ;  /* 0x000000ffff1c7224 */ /* 0x000fe200078e000d */
[----:B------:R-:W-:Y:S01]  /*09f0*/  @P1 LOP3.LUT R19, R17, 0x80000, RZ, 0xfc, !PT ;  /* 0x0008000011131812 */ /* 0x000fe200078efcff */
[----:B------:R-:W-:Y:S01]  /*0a00*/  DSETP.MAX.AND P4, P5, |R30|, R12, PT ;  /* 0x0000000c1e00722a */ /* 0x000fe20003d8f200 */
[----:B------:R-:W-:Y:S01]  /*0a10*/  SEL R18, R3, R18, P0 ;  /* 0x0000001203127207 */ /* 0x000fe20000000000 */
[----:B------:R-:W-:Y:S01]  /*0a20*/  DSETP.MIN.AND P0, P1, |R26|, |R24|, PT ;  /* 0x400000181a00722a */ /* 0x000fe20003900200 */
[C---:B------:R-:W-:Y:S01]  /*0a30*/  LOP3.LUT R17, R0.reuse, 0x7fd00000, RZ, 0x3c, !PT ;  /* 0x7fd0000000117812 */ /* 0x040fe200078e3cff */
[----:B------:R-:W-:Y:S01]  /*0a40*/  IMAD.MOV.U32 R3, RZ, RZ, R26 ;  /* 0x000000ffff037224 */ /* 0x000fe200078e001a */
[----:B------:R-:W-:Y:S01]  /*0a50*/  DSETP.MIN.AND P2, P3, |R30|, R12, PT ;  /* 0x0000000c1e00722a */ /* 0x000fe20003b40200 */
[----:B------:R-:W-:-:S03]  /*0a60*/  LOP3.LUT R7, R0, 0x100000, RZ, 0xfc, !PT ;  /* 0x0010000000077812 */ /* 0x000fc600078efcff */
[-C--:B------:R-:W-:Y:S01]  /*0a70*/  DMUL R20, R18, R16.reuse ;  /* 0x0000001012147228 */ /* 0x080fe20000000000 */
[----:B------:R-:W-:Y:S01]  /*0a80*/  SEL R18, R3, R22, P0 ;  /* 0x0000001603127207 */ /* 0x000fe20000000000 */
[--C-:B------:R-:W-:Y:S01]  /*0a90*/  IMAD.MOV.U32 R3, RZ, RZ, R31.reuse ;  /* 0x000000ffff037224 */ /* 0x100fe200078e001f */
[-C--:B------:R-:W-:Y:S01]  /*0aa0*/  DMUL R14, R14, R16.reuse ;  /* 0x000000100e0e7228 */ /* 0x080fe20000000000 */
[----:B------:R-:W-:Y:S01]  /*0ab0*/  IMAD.MOV.U32 R22, RZ, RZ, R12 ;  /* 0x000000ffff167224 */ /* 0x000fe200078e000c */
[----:B------:R-:W-:Y:S02]  /*0ac0*/  DMUL R16, R8, R16 ;  /* 0x0000001008107228 */ /* 0x000fe40000000000 */
[----:B------:R-:W-:Y:S01]  /*0ad0*/  FSEL R19, |R3|, R13, P4 ;  /* 0x0000000d03137208 */ /* 0x000fe20002000200 */
[----:B------:R-:W-:Y:S01]  /*0ae0*/  DMUL R20, R20, R20 ;  /* 0x0000001414147228 */ /* 0x000fe20000000000 */
[----:B------:R-:W-:Y:S01]  /*0af0*/  @P5 LOP3.LUT R19, R13, 0x80000, RZ, 0xfc, !PT ;  /* 0x000800000d135812 */ /* 0x000fe200078efcff */
[----:B------:R-:W-:-:S02]  /*0b00*/  IMAD.MOV.U32 R13, RZ, RZ, R31 ;  /* 0x000000ffff0d7224 */ /* 0x000fc400078e001f */
[----:B------:R-:W-:-:S03]  /*0b10*/  IMAD.MOV.U32 R3, RZ, RZ, R30 ;  /* 0x000000ffff037224 */ /* 0x000fc600078e001e */
[----:B------:R-:W-:Y:S01]  /*0b20*/  FSEL R23, |R13|, R28, P2 ;  /* 0x0000001c0d177208 */ /* 0x000fe20001000200 */
[----:B------:R-:W-:Y:S01]  /*0b30*/  IMAD.MOV.U32 R13, RZ, RZ, R19 ;  /* 0x000000ffff0d7224 */ /* 0x000fe200078e0013 */
[----:B------:R-:W-:Y:S01]  /*0b40*/  DFMA R20, R14, R14, R20 ;  /* 0x0000000e0e14722b */ /* 0x000fe20000000014 */
[C---:B------:R-:W-:Y:S02]  /*0b50*/  SEL R12, R3.reuse, R32, P4 ;  /* 0x00000020030c7207 */ /* 0x040fe40002000000 */
[----:B------:R-:W-:Y:S01]  /*0b60*/  SEL R22, R3, R22, P2 ;  /* 0x0000001603167207 */ /* 0x000fe20001000000 */
[----:B------:R-:W-:Y:S01]  /*0b70*/  IMAD.MOV.U32 R3, RZ, RZ, R27 ;  /* 0x000000ffff037224 */ /* 0x000fe200078e001b */
[----:B------:R-:W-:Y:S02]  /*0b80*/  LOP3.LUT R14, R13, 0xffc00000, RZ, 0xc0, !PT ;  /* 0xffc000000d0e7812 */ /* 0x000fe400078ec0ff */
[----:B------:R-:W-:Y:S01]  /*0b90*/  @P3 LOP3.LUT R23, R28, 0x80000, RZ, 0xfc, !PT ;  /* 0x000800001c173812 */ /* 0x000fe200078efcff */
[----:B------:R-:W-:Y:S01]  /*0ba0*/  DFMA R16, R16, R16, R20 ;  /* 0x000000101010722b */ /* 0x000fe20000000014 */
[----:B------:R-:W-:Y:S01]  /*0bb0*/  LOP3.LUT R15, R14, 0x7fd00000, RZ, 0x3c, !PT ;  /* 0x7fd000000e0f7812 */ /* 0x000fe200078e3cff */
[----:B------:R-:W-:Y:S01]  /*0bc0*/  IMAD.MOV.U32 R20, RZ, RZ, R25 ;  /* 0x000000ffff147224 */ /* 0x000fe200078e0019 */
[----:B------:R-:W-:Y:S01]  /*0bd0*/  DADD R24, |R26|, |R24| ;  /* 0x000000001a187229 */ /* 0x000fe20000000618 */
[----:B------:R-:W-:Y:S01]  /*0be0*/  IMAD.MOV.U32 R14, RZ, RZ, RZ ;  /* 0x000000ffff0e7224 */ /* 0x000fe200078e00ff */
[----:B------:R-:W-:-:S02]  /*0bf0*/  DSETP.NEU.AND P2, PT, R12, +INF , PT ;  /* 0x7ff000000c00742a */ /* 0x000fc40003f4d000 */
[----:B------:R-:W-:Y:S02]  /*0c00*/  FSEL R19, |R3|, |R20|, P0 ;  /* 0x4000001403137208 */ /* 0x000fe40000000200 */
[----:B------:R-:W-:Y:S01]  /*0c10*/  @P1 LOP3.LUT R19, R20, 0x80000, RZ, 0xfc, !PT ;  /* 0x0008000014131812 */ /* 0x000fe200078efcff */
[-C--:B------:R-:W-:Y:S01]  /*0c20*/  DMUL R22, R22, R14.reuse ;  /* 0x0000000e16167228 */ /* 0x080fe20000000000 */
[----:B------:R-:W-:Y:S01]  /*0c30*/  IMAD.MOV.U32 R3, RZ, RZ, R17 ;  /* 0x000000ffff037224 */ /* 0x000fe200078e0011 */
[----:B------:R-:W-:Y:S01]  /*0c40*/  DSETP.MIN.AND P0, P1, R16, UR4, PT ;  /* 0x0000000410007e2a */ /* 0x000fe2000b900000 */
[----:B------:R-:W-:Y:S01]  /*0c50*/  IMAD.U32 R20, RZ, RZ, UR6 ;  /* 0x00000006ff147e24 */ /* 0x000fe2000f8e00ff */
[----:B------:R-:W-:Y:S02]  /*0c60*/  DADD R24, |R30|, R24 ;  /* 0x000000001e187229 */ /* 0x000fe40000000218 */
[----:B------:R-:W-:Y:S02]  /*0c70*/  DMUL R18, R18, R14 ;  /* 0x0000000e12127228 */ /* 0x000fe40000000000 */
[----:B------:R-:W-:Y:S01]  /*0c80*/  DMUL R22, R22, R22 ;  /* 0x0000001616167228 */ /* 0x000fe20000000000 */
[----:B------:R-:W-:Y:S01]  /*0c90*/  FSEL R33, R3, UR6, P0 ;  /* 0x0000000603217c08 */ /* 0x000fe20008000000 */
[----:B------:R-:W-:-:S02]  /*0ca0*/  IMAD.MOV.U32 R3, RZ, RZ, R16 ;  /* 0x000000ffff037224 */ /* 0x000fc400078e0010 */
[----:B------:R-:W-:-:S04]  /*0cb0*/  DADD R10, R24, +INF ;  /* 0x7ff00000180a7429 */ /* 0x000fc80000000000 */
[----:B------:R-:W-:Y:S01]  /*0cc0*/  @P1 LOP3.LUT R33, R20, 0x80000, RZ, 0xfc, !PT ;  /* 0x0008000014211812 */ /* 0x000fe200078efcff */
[----:B------:R-:W-:Y:S02]  /*0cd0*/  DFMA R28, R18, R18, R22 ;  /* 0x00000012121c722b */ /* 0x000fe40000000016 */
[----:B------:R-:W-:Y:S01]  /*0ce0*/  DMUL R20, R12, R14 ;  /* 0x0000000e0c147228 */ /* 0x000fe20000000000 */
[----:B------:R-:W-:Y:S01]  /*0cf0*/  IMAD.MOV.U32 R18, RZ, RZ, RZ ;  /* 0x000000ffff127224 */ /* 0x000fe200078e00ff */
[----:B------:R-:W-:Y:S01]  /*0d00*/  SEL R22, R3, UR4, P0 ;  /* 0x0000000403167c07 */ /* 0x000fe20008000000 */
[----:B------:R-:W-:Y:S01]  /*0d10*/  IMAD.MOV.U32 R23, RZ, RZ, R33 ;  /* 0x000000ffff177224 */ /* 0x000fe200078e0021 */
[----:B------:R-:W-:Y:S02]  /*0d20*/  DSETP.GT.AND P1, PT, R24, RZ, PT ;  /* 0x000000ff1800722a */ /* 0x000fe40003f24000 */
[----:B------:R-:W-:Y:S01]  /*0d30*/  DSETP.GT.AND P0, PT, R4, R8, PT ;  /* 0x000000080400722a */ /* 0x000fe20003f04000 */
[----:B------:R-:W0:Y:S01]  /*0d40*/  MUFU.RSQ64H R19, R23 ;  /* 0x0000001700137308 */ /* 0x000e220000001c00 */
[----:B------:R-:W-:Y:S01]  /*0d50*/  DFMA R34, R20, R20, R28 ;  /* 0x000000141422722b */ /* 0x000fe2000000001c */
[----:B------:R-:W-:-:S06]  /*0d60*/  IMAD.MOV.U32 R20, RZ, RZ, RZ ;  /* 0x000000ffff147224 */ /* 0x000fcc00078e00ff */
[----:B------:R-:W1:Y:S01]  /*0d70*/  MUFU.RSQ64H R21, R35 ;  /* 0x0000002300157308 */ /* 0x000e620000001c00 */
[----:B0-----:R-:W-:Y:S02]  /*0d80*/  DMUL R28, R18, R18 ;  /* 0x00000012121c7228 */ /* 0x001fe40000000000 */
[----:B-1----:R-:W-:-:S06]  /*0d90*/  DMUL R32, R20, R20 ;  /* 0x0000001414207228 */ /* 0x002fcc0000000000 */
[----:B------:R-:W-:Y:S02]  /*0da0*/  DFMA R28, R22, -R28, 1 ;  /* 0x3ff00000161c742b */ /* 0x000fe4000000081c */
[----:B------:R-:W-:-:S06]  /*0db0*/  DFMA R36, R34, -R32, 1 ;  /* 0x3ff000002224742b */ /* 0x000fcc0000000820 */
[----:B------:R-:W-:Y:S02]  /*0dc0*/  DMUL R32, R18, R28 ;  /* 0x0000001c12207228 */ /* 0x000fe40000000000 */
[-C--:B------:R-:W-:Y:S02]  /*0dd0*/  DFMA R28, R28, R38.reuse, 0.5 ;  /* 0x3fe000001c1c742b */ /* 0x080fe40000000026 */
[----:B------:R-:W-:Y:S02]  /*0de0*/  DFMA R22, R36, R38, 0.5 ;  /* 0x3fe000002416742b */ /* 0x000fe40000000026 */
[----:B------:R-:W-:-:S04]  /*0df0*/  DMUL R36, R20, R36 ;  /* 0x0000002414247228 */ /* 0x000fc80000000000 */
[----:B------:R-:W-:-:S04]  /*0e00*/  DFMA R28, R28, R32, R18 ;  /* 0x000000201c1c722b */ /* 0x000fc80000000012 */
[----:B------:R-:W-:-:S04]  /*0e10*/  DFMA R22, R22, R36, R20 ;  /* 0x000000241616722b */ /* 0x000fc80000000014 */
[----:B------:R-:W-:-:S04]  /*0e20*/  DMUL R28, R16, R28 ;  /* 0x0000001c101c7228 */ /* 0x000fc80000000000 */
[----:B------:R-:W-:-:S04]  /*0e30*/  DMUL R22, R14, R22 ;  /* 0x000000160e167228 */ /* 0x000fc80000000000 */
[----:B------:R-:W-:-:S06]  /*0e40*/  DMUL R28, R28, R6 ;  /* 0x000000061c1c7228 */ /* 0x000fcc0000000000 */
[----:B------:R-:W-:Y:S02]  /*0e50*/  FSEL R0, R22, R10, P1 ;  /* 0x0000000a16007208 */ /* 0x000fe40000800000 */
[----:B------:R-:W-:Y:S02]  /*0e60*/  FSEL R10, R23, R11, P1 ;  /* 0x0000000b170a7208 */ /* 0x000fe40000800000 */
[----:B------:R-:W-:Y:S02]  /*0e70*/  ISETP.GE.U32.AND P1, PT, R9, 0x7ff00000, PT ;  /* 0x7ff000000900780c */ /* 0x000fe40003f26070 */
[----:B------:R-:W-:Y:S02]  /*0e80*/  FSEL R7, R28, R4, P0 ;  /* 0x000000041c077208 */ /* 0x000fe40000000000 */
[----:B------:R-:W-:Y:S02]  /*0e90*/  FSEL R29, R29, R5, P0 ;  /* 0x000000051d1d7208 */ /* 0x000fe40000000000 */
[----:B------:R-:W-:-:S02]  /*0ea0*/  FSEL R6, R7, R8, !P1 ;  /* 0x0000000807067208 */ /* 0x000fc40004800000 */
[----:B------:R-:W-:Y:S02]  /*0eb0*/  FSEL R4, R0, RZ, P2 ;  /* 0x000000ff00047208 */ /* 0x000fe40001000000 */
[----:B------:R-:W-:Y:S02]  /*0ec0*/  FSEL R5, R10, RZ, P2 ;  /* 0x000000ff0a057208 */ /* 0x000fe40001000000 */
[----:B------:R-:W-:-:S06]  /*0ed0*/  FSEL R7, R29, R9, !P1 ;  /* 0x000000091d077208 */ /* 0x000fcc0004800000 */
[----:B------:R-:W-:Y:S01]  /*0ee0*/  DMUL R4, R4, R6 ;  /* 0x0000000604047228 */ /* 0x000fe20000000000 */
[----:B------:R-:W-:Y:S10]  /*0ef0*/  BRA `(.L_x_17) ;  /* 0x0000000800607947 */ /* 0x000ff40003800000 */
.L_x_16:
[----:B------:R-:W-:-:S14]  /*0f00*/  DSETP.GT.AND P0, PT, R4, 1, PT ;  /* 0x3ff000000400742a */ /* 0x000fdc0003f04000 */
[----:B------:R-:W-:Y:S05]  /*0f10*/  @!P0 BRA `(.L_x_17) ;  /* 0x0000000800588947 */ /* 0x000fea0003800000 */
[----:B------:R-:W-:Y:S01]  /*0f20*/  DSETP.MIN.AND P0, P3, |R34|, |R32|, PT ;  /* 0x400000202200722a */ /* 0x000fe20003b00200 */
[----:B------:R-:W-:Y:S01]  /*0f30*/  IMAD.MOV.U32 R0, RZ, RZ, R34 ;  /* 0x000000ffff007224 */ /* 0x000fe200078e0022 */
[----:B------:R-:W-:Y:S01]  /*0f40*/  DADD R16, R22, -R16 ;  /* 0x0000000016107229 */ /* 0x000fe20000000810 */
[----:B------:R-:W-:Y:S01]  /*0f50*/  IMAD.MOV.U32 R3, RZ, RZ, R32 ;  /* 0x000000ffff037224 */ /* 0x000fe200078e0020 */
[----:B------:R-:W-:Y:S01]  /*0f60*/  DADD R14, R20, -R14 ;  /* 0x00000000140e7229 */ /* 0x000fe2000000080e */
[----:B------:R-:W-:Y:S01]  /*0f70*/  IMAD.MOV.U32 R4, RZ, RZ, R34 ;  /* 0x000000ffff047224 */ /* 0x000fe200078e0022 */
[----:B------:R-:W-:Y:S01]  /*0f80*/  DSETP.MAX.AND P2, P4, |R34|, |R32|, PT ;  /* 0x400000202200722a */ /* 0x000fe20003c4f200 */
[----:B------:R-:W-:Y:S01]  /*0f90*/  IMAD.MOV.U32 R7, RZ, RZ, R32 ;  /* 0x000000ffff077224 */ /* 0x000fe200078e0020 */
[----:B------:R-:W-:Y:S01]  /*0fa0*/  SEL R8, R0, R3, P0 ;  /* 0x0000000300087207 */ /* 0x000fe20000000000 */
[----:B------:R-:W-:Y:S01]  /*0fb0*/  IMAD.MOV.U32 R5, RZ, RZ, R35 ;  /* 0x000000ffff057224 */ /* 0x000fe200078e0023 */
[----:B------:R-:W-:Y:S01]  /*0fc0*/  DADD R18, R28, -R18 ;  /* 0x000000001c127229 */ /* 0x000fe20000000812 */
[----:B------:R-:W-:Y:S01]  /*0fd0*/  IMAD.MOV.U32 R6, RZ, RZ, R33 ;  /* 0x000000ffff067224 */ /* 0x000fe200078e0021 */
[----:B------:R-:W-:Y:S01]  /*0fe0*/  SEL R4, R4, R7, P2 ;  /* 0x0000000704047207 */ /* 0x000fe20001000000 */
[----:B------:R-:W-:Y:S01]  /*0ff0*/  IMAD.MOV.U32 R0, RZ, RZ, R35 ;  /* 0x000000ffff007224 */ /* 0x000fe200078e0023 */
[----:B------:R-:W-:Y:S01]  /*1000*/  UMOV UR4, 0xffffffff ;  /* 0xffffffff00047882 */ /* 0x000fe20000000000 */
[----:B------:R-:W-:Y:S01]  /*1010*/  IMAD.MOV.U32 R3, RZ, RZ, R33 ;  /* 0x000000ffff037224 */ /* 0x000fe200078e0021 */
[----:B------:R-:W-:Y:S01]  /*1020*/  FSEL R5, |R5|, |R6|, P2 ;  /* 0x4000000605057208 */ /* 0x000fe20001000200 */
[C-C-:B------:R-:W-:Y:S01]  /*1030*/  DSETP.MAX.AND P5, P2, |R16|.reuse, |R14|.reuse, PT ;  /* 0x4000000e1000722a */ /* 0x140fe20003aaf200 */
[----:B------:R-:W-:Y:S01]  /*1040*/  IMAD.MOV.U32 R12, RZ, RZ, R15 ;  /* 0x000000ffff0c7224 */ /* 0x000fe200078e000f */
[----:B------:R-:W-:Y:S01]  /*1050*/  UMOV UR5, 0x7fefffff ;  /* 0x7fefffff00057882 */ /* 0x000fe20000000000 */
[----:B------:R-:W-:Y:S01]  /*1060*/  FSEL R9, |R0|, |R3|, P0 ;  /* 0x4000000300097208 */ /* 0x000fe20000000200 */
[----:B------:R-:W-:Y:S01]  /*1070*/  DSETP.MIN.AND P1, P0, |R16|, |R14|, PT ;  /* 0x4000000e1000722a */ /* 0x000fe20003820200 */
[----:B------:R-:W-:Y:S01]  /*1080*/  @P3 LOP3.LUT R9, R3, 0x80000, RZ, 0xfc, !PT ;  /* 0x0008000003093812 */ /* 0x000fe200078efcff */
[----:B------:R-:W-:Y:S01]  /*1090*/  IMAD.MOV.U32 R0, RZ, RZ, R16 ;  /* 0x000000ffff007224 */ /* 0x000fe200078e0010 */
[----:B------:R-:W-:Y:S01]  /*10a0*/  @P4 LOP3.LUT R5, R6, 0x80000, RZ, 0xfc, !PT ;  /* 0x0008000006054812 */ /* 0x000fe200078efcff */
[--C-:B------:R-:W-:Y:S01]  /*10b0*/  IMAD.MOV.U32 R3, RZ, RZ, R14.reuse ;  /* 0x000000ffff037224 */ /* 0x100fe200078e000e */
[----:B------:R-:W-:Y:S01]  /*10c0*/  UMOV UR6, UR5 ;  /* 0x0000000500067c82 */ /* 0x000fe20008000000 */
[----:B------:R-:W-:Y:S01]  /*10d0*/  IMAD.MOV.U32 R7, RZ, RZ, R14 ;  /* 0x000000ffff077224 */ /* 0x000fe200078e000e */
[----:B------:R-:W-:Y:S01]  /*10e0*/  UMOV UR7, UR4 ;  /* 0x0000000400077c82 */ /* 0x000fe20008000000 */
[--C-:B------:R-:W-:Y:S01]  /*10f0*/  IMAD.MOV.U32 R13, RZ, RZ, R4.reuse ;  /* 0x000000ffff0d7224 */ /* 0x100fe200078e0004 */
[C---:B------:R-:W-:Y:S01]  /*1100*/  SEL R10, R0.reuse, R3, P1 ;  /* 0x00000003000a7207 */ /* 0x040fe20000800000 */
[----:B------:R-:W-:Y:S01]  /*1110*/  IMAD.MOV.U32 R3, RZ, RZ, R17 ;  /* 0x000000ffff037224 */ /* 0x000fe200078e0011 */
[----:B------:R-:W-:Y:S01]  /*1120*/  SEL R6, R0, R7, P5 ;  /* 0x0000000700067207 */ /* 0x000fe20002800000 */
[----:B------:R-:W-:Y:S01]  /*1130*/  DSETP.MIN.AND P4, P3, |R36|, R4, PT ;  /* 0x000000042400722a */ /* 0x000fe20003b80200 */
[----:B------:R-:W-:Y:S01]  /*1140*/  IMAD.MOV.U32 R7, RZ, RZ, R4 ;  /* 0x000000ffff077224 */ /* 0x000fe200078e0004 */
[----:B------:R-:W-:Y:S01]  /*1150*/  DADD R32, |R34|, |R32| ;  /* 0x0000000022207229 */ /* 0x000fe20000000620 */
[----:B------:R-:W-:Y:S01]  /*1160*/  FSEL R21, |R3|, |R12|, P5 ;  /* 0x4000000c03157208 */ /* 0x000fe20002800200 */
[----:B------:R-:W-:Y:S01]  /*1170*/  IMAD.MOV.U32 R0, RZ, RZ, R36 ;  /* 0x000000ffff007224 */ /* 0x000fe200078e0024 */
[----:B------:R-:W-:Y:S01]  /*1180*/  @P2 LOP3.LUT R21, R12, 0x80000, RZ, 0xfc, !PT ;  /* 0x000800000c152812 */ /* 0x000fe200078efcff */
[----:B------:R-:W-:Y:S01]  /*1190*/  DSETP.MAX.AND P5, P2, |R36|, R4, PT ;  /* 0x000000042400722a */ /* 0x000fe20003aaf200 */
[----:B------:R-:W-:-:S02]  /*11a0*/  IMAD.MOV.U32 R3, RZ, RZ, R5 ;  /* 0x000000ffff037224 */ /* 0x000fc400078e0005 */
[----:B------:R-:W-:Y:S01]  /*11b0*/  IMAD.MOV.U32 R4, RZ, RZ, R36 ;  /* 0x000000ffff047224 */ /* 0x000fe200078e0024 */
[----:B------:R-:W-:Y:S01]  /*11c0*/  SEL R12, R0, R13, P4 ;  /* 0x0000000d000c7207 */ /* 0x000fe20002000000 */
[----:B------:R-:W-:Y:S01]  /*11d0*/  IMAD.MOV.U32 R0, RZ, RZ, R37 ;  /* 0x000000ffff007224 */ /* 0x000fe200078e0025 */
[----:B------:R-:W-:Y:S01]  /*11e0*/  DADD R32, |R36|, R32 ;  /* 0x0000000024207229 */ /* 0x000fe20000000220 */
[--C-:B------:R-:W-:Y:S01]  /*11f0*/  IMAD.MOV.U32 R23, RZ, RZ, R6.reuse ;  /* 0x000000ffff177224 */ /* 0x100fe200078e0006 */
[----:B------:R-:W-:Y:S01]  /*1200*/  SEL R4, R4, R7, P5 ;  /* 0x0000000704047207 */ /* 0x000fe20002800000 */
[----:B------:R-:W-:Y:S01]  /*1210*/  IMAD.MOV.U32 R7, RZ, RZ, R21 ;  /* 0x000000ffff077224 */ /* 0x000fe200078e0015 */
[C---:B------:R-:W-:Y:S01]  /*1220*/  FSEL R13, |R0|.reuse, R3, P4 ;  /* 0x00000003000d7208 */ /* 0x040fe20002000200 */
[----:B------:R-:W-:Y:S01]  /*1230*/  IMAD.MOV.U32 R21, RZ, RZ, R6 ;  /* 0x000000ffff157224 */ /* 0x000fe200078e0006 */
[----:B------:R-:W-:Y:S01]  /*1240*/  FSEL R11, |R0|, R5, P5 ;  /* 0x00000005000b7208 */ /* 0x000fe20002800200 */
[----:B------:R-:W-:Y:S01]  /*1250*/  IMAD.MOV.U32 R0, RZ, RZ, R18 ;  /* 0x000000ffff007224 */ /* 0x000fe200078e0012 */
[----:B------:R-:W-:Y:S01]  /*1260*/  @P3 LOP3.LUT R13, R3, 0x80000, RZ, 0xfc, !PT ;  /* 0x00080000030d3812 */ /* 0x000fe200078efcff */
[C-C-:B------:R-:W-:Y:S01]  /*1270*/  DSETP.MIN.AND P4, P3, |R18|.reuse, R6.reuse, PT ;  /* 0x000000061200722a */ /* 0x140fe20003b80200 */
[----:B------:R-:W-:Y:S01]  /*1280*/  @P2 LOP3.LUT R11, R5, 0x80000, RZ, 0xfc, !PT ;  /* 0x00080000050b2812 */ /* 0x000fe200078efcff */
[----:B------:R-:W-:Y:S01]  /*1290*/  DSETP.MAX.AND P2, P5, |R18|, R6, PT ;  /* 0x000000061200722a */ /* 0x000fe20003d4f200 */
[----:B------:R-:W-:-:S02]  /*12a0*/  IMAD.MOV.U32 R27, RZ, RZ, R7 ;  /* 0x000000ffff1b7224 */ /* 0x000fc400078e0007 */
[----:B------:R-:W-:Y:S01]  /*12b0*/  IMAD.MOV.U32 R20, RZ, RZ, RZ ;  /* 0x000000ffff147224 */ /* 0x000fe200078e00ff */
[----:B------:R-:W-:Y:S01]  /*12c0*/  SEL R22, R0, R23, P4 ;  /* 0x0000001700167207 */ /* 0x000fe20002000000 */
[----:B------:R-:W-:Y:S02]  /*12d0*/  IMAD.MOV.U32 R0, RZ, RZ, R19 ;  /* 0x000000ffff007224 */ /* 0x000fe400078e0013 */
[----:B------:R-:W-:Y:S02]  /*12e0*/  IMAD.MOV.U32 R5, RZ, RZ, R11 ;  /* 0x000000ffff057224 */ /* 0x000fe400078e000b */
[----:B------:R-:W-:Y:S01]  /*12f0*/  IMAD.MOV.U32 R26, RZ, RZ, R15 ;  /* 0x000000ffff1a7224 */ /* 0x000fe200078e000f */
[----:B------:R-:W-:Y:S01]  /*1300*/  FSEL R11, |R0|, R7, P2 ;  /* 0x00000007000b7208 */ /* 0x000fe20001000200 */
[----:B------:R-:W-:Y:S01]  /*1310*/  IMAD.MOV.U32 R0, RZ, RZ, R18 ;  /* 0x000000ffff007224 */ /* 0x000fe200078e0012 */
[----:B------:R-:W-:Y:S01]  /*1320*/  LOP3.LUT R3, R5, 0xffc00000, RZ, 0xc0, !PT ;  /* 0xffc0000005037812 */ /* 0x000fe200078ec0ff */
[----:B------:R-:W-:Y:S01]  /*1330*/  IMAD.MOV.U32 R30, RZ, RZ, 0x0 ;  /* 0x00000000ff1e7424 */ /* 0x000fe200078e00ff */
[----:B------:R-:W-:Y:S01]  /*1340*/  @P5 LOP3.LUT R11, R7, 0x80000, RZ, 0xfc, !PT ;  /* 0x00080000070b5812 */ /* 0x000fe200078efcff */
[----:B------:R-:W-:Y:S01]  /*1350*/  IMAD.MOV.U32 R31, RZ, RZ, 0x3fd80000 ;  /* 0x3fd80000ff1f7424 */ /* 0x000fe200078e00ff */
[----:B------:R-:W-:Y:S01]  /*1360*/  SEL R6, R0, R21, P2 ;  /* 0x0000001500067207 */ /* 0x000fe20001000000 */
[----:B------:R-:W-:Y:S01]  /*1370*/  IMAD.MOV.U32 R0, RZ, RZ, R19 ;  /* 0x000000ffff007224 */ /* 0x000fe200078e0013 */
[----:B------:R-:W-:Y:S01]  /*1380*/  LOP3.LUT R21, R3, 0x7fd00000, RZ, 0x3c, !PT ;  /* 0x7fd0000003157812 */ /* 0x000fe200078e3cff */
[----:B------:R-:W-:Y:S01]  /*1390*/  IMAD.MOV.U32 R7, RZ, RZ, R11 ;  /* 0x000000ffff077224 */ /* 0x000fe200078e000b */
[----:B------:R-:W-:Y:S01]  /*13a0*/  DADD R14, |R16|, |R14| ;  /* 0x00000000100e7229 */ /* 0x000fe2000000060e */
[----:B------:R-:W-:Y:S01]  /*13b0*/  IMAD.MOV.U32 R11, RZ, RZ, R17 ;  /* 0x000000ffff0b7224 */ /* 0x000fe200078e0011 */
[----:B------:R-:W-:-:S02]  /*13c0*/  FSEL R23, |R0|, R27, P4 ;  /* 0x0000001b00177208 */ /* 0x000fc40002000200 */
[----:B------:R-:W-:Y:S01]  /*13d0*/  LOP3.LUT R0, R7, 0xffc00000, RZ, 0xc0, !PT ;  /* 0xffc0000007007812 */ /* 0x000fe200078ec0ff */
[-C--:B------:R-:W-:Y:S01]  /*13e0*/  DMUL R24, R12, R20.reuse ;  /* 0x000000140c187228 */ /* 0x080fe20000000000 */
[----:B------:R-:W-:Y:S01]  /*13f0*/  @P3 LOP3.LUT R23, R27, 0x80000, RZ, 0xfc, !PT ;  /* 0x000800001b173812 */ /* 0x000fe200078efcff */
[----:B------:R-:W-:Y:S01]  /*1400*/  IMAD.MOV.U32 R12, RZ, RZ, RZ ;  /* 0x000000ffff0c7224 */ /* 0x000fe200078e00ff */
[----:B------:R-:W-:Y:S01]  /*1410*/  LOP3.LUT R13, R0, 0x7fd00000, RZ, 0x3c, !PT ;  /* 0x7fd00000000d7812 */ /* 0x000fe200078e3cff */
[----:B------:R-:W-:Y:S01]  /*1420*/  DMUL R8, R8, R20 ;  /* 0x0000001408087228 */ /* 0x000fe20000000000 */
[----:B------:R-:W-:Y:S01]  /*1430*/  FSEL R11, |R11|, |R26|, P1 ;  /* 0x4000001a0b0b7208 */ /* 0x000fe20000800200 */
[----:B------:R-:W-:Y:S01]  /*1440*/  DADD R14, |R18|, R14 ;  /* 0x00000000120e7229 */ /* 0x000fe2000000020e */
[----:B------:R-:W-:Y:S01]  /*1450*/  @P0 LOP3.LUT R11, R26, 0x80000, RZ, 0xfc, !PT ;  /* 0x000800001a0b0812 */ /* 0x000fe200078efcff */
[----:B------:R-:W-:Y:S02]  /*1460*/  DMUL R24, R24, R24 ;  /* 0x0000001818187228 */ /* 0x000fe40000000000 */
[----:B------:R-:W-:-:S03]  /*1470*/  DMUL R22, R22, R12 ;  /* 0x0000000c16167228 */ /* 0x000fc60000000000 */
[-C--:B------:R-:W-:Y:S02]  /*1480*/  DMUL R10, R10, R12.reuse ;  /* 0x0000000c0a0a7228 */ /* 0x080fe40000000000 */
[----:B------:R-:W-:Y:S02]  /*1490*/  DMUL R12, R6, R12 ;  /* 0x0000000c060c7228 */ /* 0x000fe40000000000 */
[----:B------:R-:W-:Y:S02]  /*14a0*/  DFMA R24, R8, R8, R24 ;  /* 0x000000080818722b */ /* 0x000fe40000000018 */
[----:B------:R-:W-:Y:S02]  /*14b0*/  DMUL R22, R22, R22 ;  /* 0x0000001616167228 */ /* 0x000fe40000000000 */
[----:B------:R-:W-:Y:S01]  /*14c0*/  DMUL R8, R4, R20 ;  /* 0x0000001404087228 */ /* 0x000fe20000000000 */
[----:B------:R-:W-:-:S05]  /*14d0*/  IMAD.U32 R20, RZ, RZ, UR5 ;  /* 0x00000005ff147e24 */ /* 0x000fca000f8e00ff */
[----:B------:R-:W-:Y:S02]  /*14e0*/  DFMA R10, R10, R10, R22 ;  /* 0x0000000a0a0a722b */ /* 0x000fe40000000016 */
[----:B------:R-:W-:-:S06]  /*14f0*/  DFMA R8, R8, R8, R24 ;  /* 0x000000080808722b */ /* 0x000fcc0000000018 */
[----:B------:R-:W-:Y:S02]  /*1500*/  DFMA R10, R12, R12, R10 ;  /* 0x0000000c0c0a722b */ /* 0x000fe4000000000a */
[----:B------:R-:W-:Y:S01]  /*1510*/  DSETP.MIN.AND P0, P1, R8, UR4, PT ;  /* 0x0000000408007e2a */ /* 0x000fe2000b900000 */
[----:B------:R-:W-:Y:S02]  /*1520*/  IMAD.U32 R13, RZ, RZ, UR6 ;  /* 0x00000006ff0d7e24 */ /* 0x000fe4000f8e00ff */
[----:B------:R-:W-:-:S03]  /*1530*/  IMAD.MOV.U32 R12, RZ, RZ, R9 ;  /* 0x000000ffff0c7224 */ /* 0x000fc600078e0009 */
[----:B------:R-:W-:Y:S02]  /*1540*/  DSETP.MIN.AND P2, P3, R10, UR4, PT ;  /* 0x000000040a007e2a */ /* 0x000fe4000bb40000 */
[----:B------:R-:W-:Y:S01]  /*1550*/  FSEL R23, R12, UR6, P0 ;  /* 0x000000060c177c08 */ /* 0x000fe20008000000 */
[----:B------:R-:W-:Y:S01]  /*1560*/  IMAD.MOV.U32 R12, RZ, RZ, R8 ;  /* 0x000000ffff0c7224 */ /* 0x000fe200078e0008 */
[----:B------:R-:W-:-:S04]  /*1570*/  UMOV UR6, UR4 ;  /* 0x0000000400067c82 */ /* 0x000fc80008000000 */
[----:B------:R-:W-:Y:S01]  /*1580*/  @P1 LOP3.LUT R23, R13, 0x80000, RZ, 0xfc, !PT ;  /* 0x000800000d171812 */ /* 0x000fe200078efcff */
[----:B------:R-:W-:Y:S01]  /*1590*/  IMAD.MOV.U32 R13, RZ, RZ, R11 ;  /* 0x000000ffff0d7224 */ /* 0x000fe200078e000b */
[----:B------:R-:W-:Y:S01]  /*15a0*/  SEL R22, R12, UR6, P0 ;  /* 0x000000060c167c07 */ /* 0x000fe20008000000 */
[----:B------:R-:W-:Y:S01]  /*15b0*/  IMAD.MOV.U32 R12, RZ, RZ, R10 ;  /* 0x000000ffff0c7224 */ /* 0x000fe200078e000a */
[----:B------:R-:W0:Y:S01]  /*15c0*/  MUFU.RSQ64H R21, R23 ;  /* 0x0000001700157308 */ /* 0x000e220000001c00 */
[----:B------:R-:W-:Y:S01]  /*15d0*/  DSETP.GT.AND P0, PT, R32, R4, PT ;  /* 0x000000042000722a */ /* 0x000fe20003f04000 */
[----:B------:R-:W-:Y:S01]  /*15e0*/  FSEL R27, R13, UR5, P2 ;  /* 0x000000050d1b7c08 */ /* 0x000fe20009000000 */
[----:B------:R-:W-:Y:S01]  /*15f0*/  DSETP.GT.AND P1, PT, R14, R6, PT ;  /* 0x000000060e00722a */ /* 0x000fe20003f24000 */
[----:B------:R-:W-:Y:S01]  /*1600*/  @P3 LOP3.LUT R27, R20, 0x80000, RZ, 0xfc, !PT ;  /* 0x00080000141b3812 */ /* 0x000fe200078efcff */
[----:B------:R-:W-:Y:S01]  /*1610*/  IMAD.MOV.U32 R20, RZ, RZ, RZ ;  /* 0x000000ffff147224 */ /* 0x000fe200078e00ff */
[----:B------:R-:W-:Y:S01]  /*1620*/  SEL R26, R12, UR7, P2 ;  /* 0x000000070c1a7c07 */ /* 0x000fe20009000000 */
[----:B------:R-:W-:Y:S01]  /*1630*/  IMAD.MOV.U32 R12, RZ, RZ, RZ ;  /* 0x000000ffff0c7224 */ /* 0x000fe200078e00ff */
[----:B------:R-:W1:Y:S01]  /*1640*/  MUFU.RSQ64H R13, R27 ;  /* 0x0000001b000d7308 */ /* 0x000e620000001c00 */
[----:B------:R-:W-:-:S02]  /*1650*/  ISETP.GE.U32.AND P2, PT, R7, 0x7ff00000, PT ;  /* 0x7ff000000700780c */ /* 0x000fc40003f46070 */
        /* <DEDUP_REMOVED lines=10> */
[----:B------:R-:W-:Y:S01]  /*1700*/  DMUL R22, R8, R22 ;  /* 0x0000001608167228 */ /* 0x000fe20000000000 */
[----:B------:R-:W-:Y:S01]  /*1710*/  LOP3.LUT R9, R3, 0x100000, RZ, 0xfc, !PT ;  /* 0x0010000003097812 */ /* 0x000fe200078efcff */
[----:B------:R-:W-:Y:S02]  /*1720*/  IMAD.MOV.U32 R8, RZ, RZ, RZ ;  /* 0x000000ffff087224 */ /* 0x000fe400078e00ff */
[----:B------:R-:W-:Y:S01]  /*1730*/  DMUL R28, R10, R28 ;  /* 0x0000001c0a1c7228 */ /* 0x000fe20000000000 */
[----:B------:R-:W-:Y:S01]  /*1740*/  LOP3.LUT R11, R0, 0x100000, RZ, 0xfc, !PT ;  /* 0x00100000000b7812 */ /* 0x000fe200078efcff */
[----:B------:R-:W-:Y:S02]  /*1750*/  IMAD.MOV.U32 R10, RZ, RZ, RZ ;  /* 0x000000ffff0a7224 */ /* 0x000fe400078e00ff */
        /* <DEDUP_REMOVED lines=8> */
[----:B------:R-:W-:Y:S02]  /*17e0*/  FSEL R5, R23, R5, !P0 ;  /* 0x0000000517057208 */ /* 0x000fe40004000000 */
[----:B------:R-:W-:Y:S02]  /*17f0*/  FSEL R6, R3, R6, !P2 ;  /* 0x0000000603067208 */ /* 0x000fe40005000000 */
[----:B------:R-:W-:Y:S01]  /*1800*/  FSEL R7, R15, R7, !P2 ;  /* 0x000000070f077208 */ /* 0x000fe20005000000 */
[----:B------:R-:W-:-:S04]  /*1810*/  IMAD.MOV.U32 R0, RZ, RZ, R5 ;  /* 0x000000ffff007224 */ /* 0x000fc800078e0005 */
[----:B------:R-:W-:Y:S01]  /*1820*/  IMAD.MOV.U32 R3, RZ, RZ, R7 ;  /* 0x000000ffff037224 */ /* 0x000fe200078e0007 */
[----:B------:R-:W-:-:S06]  /*1830*/  DSETP.MIN.AND P0, P1, R4, R6, PT ;  /* 0x000000060400722a */ /* 0x000fcc0003900000 */
[----:B------:R-:W-:Y:S02]  /*1840*/  FSEL R9, R0, R3, P0 ;  /* 0x0000000300097208 */ /* 0x000fe40000000000 */
[----:B------:R-:W-:-:S06]  /*1850*/  SEL R4, R4, R6, P0 ;  /* 0x0000000604047207 */ /* 0x000fcc0000000000 */
[----:B------:R-:W-:-:S05]  /*1860*/  @P1 LOP3.LUT R9, R3, 0x80000, RZ, 0xfc, !PT ;  /* 0x0008000003091812 */ /* 0x000fca00078efcff */
[----:B------:R-:W-:-:S07]  /*1870*/  IMAD.MOV.U32 R5, RZ, RZ, R9 ;  /* 0x000000ffff057224 */ /* 0x000fce00078e0009 */
.L_x_17:
[----:B------:R-:W-:Y:S05]  /*1880*/  BSYNC.RECONVERGENT B0 ;  /* 0x0000000000007941 */ /* 0x000fea0003800200 */
.L_x_15:
[----:B------:R-:W0:Y:S02]  /*1890*/  LDC.64 R6, c[0x0][0x398] ;  /* 0x0000e600ff067b82 */ /* 0x000e240000000a00 */
[----:B0-----:R-:W2:Y:S04]  /*18a0*/  LDG.E.64 R8, desc[UR8][R6.64] ;  /* 0x0000000806087981 */ /* 0x001ea8000c1e1b00 */
[----:B------:R-:W2:Y:S02]  /*18b0*/  LDG.E.64 R10, desc[UR8][R6.64+0x8] ;  /* 0x00000808060a7981 */ /* 0x000ea4000c1e1b00 */
[----:B--2---:R-:W-:-:S08]  /*18c0*/  DADD R8, R8, R10 ;  /* 0x0000000008087229 */ /* 0x004fd0000000000a */
[----:B------:R-:W-:-:S14]  /*18d0*/  DSETP.GEU.AND P0, PT, R4, R8, PT ;  /* 0x000000080400722a */ /* 0x000fdc0003f0e000 */
[----:B------:R-:W-:Y:S05]  /*18e0*/  @P0 EXIT ;  /* 0x000000000000094d */ /* 0x000fea0003800000 */
[----:B------:R-:W0:Y:S01]  /*18f0*/  LDCU.64 UR4, c[0x0][0x390] ;  /* 0x00007200ff0477ac */ /* 0x000e220008000a00 */
[----:B------:R-:W-:Y:S01]  /*1900*/  IMAD.MOV.U32 R3, RZ, RZ, 0x40100000 ;  /* 0x40100000ff037424 */ /* 0x000fe200078e00ff */
[----:B0-----:R-:W-:-:S04]  /*1910*/  LEA R4, P0, R2, UR4, 0x3 ;  /* 0x0000000402047c11 */ /* 0x001fc8000f8018ff */
[----:B------:R-:W-:Y:S01]  /*1920*/  LEA.HI.X R5, R2, UR5, RZ, 0x3, P0 ;  /* 0x0000000502057c11 */ /* 0x000fe200080f1cff */
[----:B------:R-:W-:-:S05]  /*1930*/  IMAD.MOV.U32 R2, RZ, RZ, 0x0 ;  /* 0x00000000ff027424 */ /* 0x000fca00078e00ff */
[----:B------:R-:W-:Y:S01]  /*1940*/  STG.E.64 desc[UR8][R4.64], R2 ;  /* 0x0000000204007986 */ /* 0x000fe2000c101b08 */
[----:B------:R-:W-:Y:S05]  /*1950*/  EXIT ;  /* 0x000000000000794d */ /* 0x000fea0003800000 */
        .weak           $__internal_1_$__cuda_sm20_div_rn_f64_full
        .type           $__internal_1_$__cuda_sm20_div_rn_f64_full,@function
        .size           $__internal_1_$__cuda_sm20_div_rn_f64_full,(.L_x_63 - $__internal_1_$__cuda_sm20_div_rn_f64_full)
$__internal_1_$__cuda_sm20_div_rn_f64_full:
[C---:B------:R-:W-:Y:S01]  /*1960*/  FSETP.GEU.AND P0, PT, |R51|.reuse, 1.469367938527859385e-39, PT ;  /* 0x001000003300780b */ /* 0x040fe20003f0e200 */
[--C-:B------:R-:W-:Y:S01]  /*1970*/  IMAD.MOV.U32 R40, RZ, RZ, R50.reuse ;  /* 0x000000ffff287224 */ /* 0x100fe200078e0032 */
[----:B------:R-:W-:Y:S01]  /*1980*/  LOP3.LUT R38, R51, 0x800fffff, RZ, 0xc0, !PT ;  /* 0x800fffff33267812 */ /* 0x000fe200078ec0ff */
[----:B------:R-:W-:Y:S01]  /*1990*/  IMAD.MOV.U32 R41, RZ, RZ, R51 ;  /* 0x000000ffff297224 */ /* 0x000fe200078e0033 */
[C---:B------:R-:W-:Y:S01]  /*19a0*/  FSETP.GEU.AND P2, PT, |R43|.reuse, 1.469367938527859385e-39, PT ;  /* 0x001000002b00780b */ /* 0x040fe20003f4e200 */
[----:B------:R-:W-:Y:S01]  /*19b0*/  IMAD.MOV.U32 R44, RZ, RZ, 0x1 ;  /* 0x00000001ff2c7424 */ /* 0x000fe200078e00ff */
[----:B------:R-:W-:Y:S01]  /*19c0*/  LOP3.LUT R39, R38, 0x3ff00000, RZ, 0xfc, !PT ;  /* 0x3ff0000026277812 */ /* 0x000fe200078efcff */
[----:B------:R-:W-:Y:S01]  /*19d0*/  IMAD.MOV.U32 R38, RZ, RZ, R50 ;  /* 0x000000ffff267224 */ /* 0x000fe200078e0032 */
[----:B------:R-:W-:Y:S01]  /*19e0*/  LOP3.LUT R3, R43, 0x7ff00000, RZ, 0xc0, !PT ;  /* 0x7ff000002b037812 */ /* 0x000fe200078ec0ff */
[----:B------:R-:W-:Y:S01]  /*19f0*/  BSSY.RECONVERGENT B1, `(.L_x_18) ;  /* 0x0000050000017945 */ /* 0x000fe20003800200 */
[----:B------:R-:W-:-:S03]  /*1a00*/  LOP3.LUT R50, R51, 0x7ff00000, RZ, 0xc0, !PT ;  /* 0x7ff0000033327812 */ /* 0x000fc600078ec0ff */
[----:B------:R-:W-:Y:S01]  /*1a10*/  @!P0 DMUL R38, R40, 8.98846567431157953865e+307 ;  /* 0x7fe0000028268828 */ /* 0x000fe20000000000 */
[----:B------:R-:W-:-:S03]  /*1a20*/  ISETP.GE.U32.AND P1, PT, R3, R50, PT ;  /* 0x000000320300720c */ /* 0x000fc60003f26070 */
[----:B------:R-:W-:Y:S01]  /*1a30*/  @!P2 LOP3.LUT R4, R41, 0x7ff00000, RZ, 0xc0, !PT ;  /* 0x7ff000002904a812 */ /* 0x000fe200078ec0ff */
[----:B------:R-:W-:Y:S01]  /*1a40*/  @!P2 IMAD.MOV.U32 R48, RZ, RZ, RZ ;  /* 0x000000ffff30a224 */ /* 0x000fe200078e00ff */
[----:B------:R-:W0:Y:S02]  /*1a50*/  MUFU.RCP64H R45, R39 ;  /* 0x00000027002d7308 */ /* 0x000e240000001800 */
[----:B------:R-:W-:Y:S01]  /*1a60*/  @!P2 ISETP.GE.U32.AND P3, PT, R3, R4, PT ;  /* 0x000000040300a20c */ /* 0x000fe20003f66070 */
[----:B------:R-:W-:Y:S01]  /*1a70*/  IMAD.MOV.U32 R4, RZ, RZ, 0x1ca00000 ;  /* 0x1ca00000ff047424 */ /* 0x000fe200078e00ff */
[----:B------:R-:W-:-:S04]  /*1a80*/  @!P0 LOP3.LUT R50, R39, 0x7ff00000, RZ, 0xc0, !PT ;  /* 0x7ff0000027328812 */ /* 0x000fc800078ec0ff */
[----:B------:R-:W-:-:S04]  /*1a90*/  @!P2 SEL R5, R4, 0x63400000, !P3 ;  /* 0x634000000405a807 */ /* 0x000fc80005800000 */
[----:B------:R-:W-:-:S04]  /*1aa0*/  @!P2 LOP3.LUT R5, R5, 0x80000000, R43, 0xf8, !PT ;  /* 0x800000000505a812 */ /* 0x000fc800078ef82b */
[----:B------:R-:W-:Y:S01]  /*1ab0*/  @!P2 LOP3.LUT R49, R5, 0x100000, RZ, 0xfc, !PT ;  /* 0x001000000531a812 */ /* 0x000fe200078efcff */
[----:B0-----:R-:W-:-:S08]  /*1ac0*/  DFMA R6, R44, -R38, 1 ;  /* 0x3ff000002c06742b */ /* 0x001fd00000000826 */
[----:B------:R-:W-:-:S08]  /*1ad0*/  DFMA R6, R6, R6, R6 ;  /* 0x000000060606722b */ /* 0x000fd00000000006 */
[----:B------:R-:W-:Y:S01]  /*1ae0*/  DFMA R44, R44, R6, R44 ;  /* 0x000000062c2c722b */ /* 0x000fe2000000002c */
[----:B------:R-:W-:Y:S01]  /*1af0*/  SEL R7, R4, 0x63400000, !P1 ;  /* 0x6340000004077807 */ /* 0x000fe20004800000 */
[----:B------:R-:W-:-:S03]  /*1b00*/  IMAD.MOV.U32 R6, RZ, RZ, R42 ;  /* 0x000000ffff067224 */ /* 0x000fc600078e002a */
[----:B------:R-:W-:-:S03]  /*1b10*/  LOP3.LUT R7, R7, 0x800fffff, R43, 0xf8, !PT ;  /* 0x800fffff07077812 */ /* 0x000fc600078ef82b */
[----:B------:R-:W-:-:S03]  /*1b20*/  DFMA R46, R44, -R38, 1 ;  /* 0x3ff000002c2e742b */ /* 0x000fc60000000826 */
[----:B------:R-:W-:-:S05]  /*1b30*/  @!P2 DFMA R6, R6, 2, -R48 ;  /* 0x400000000606a82b */ /* 0x000fca0000000830 */
[----:B------:R-:W-:-:S08]  /*1b40*/  DFMA R44, R44, R46, R44 ;  /* 0x0000002e2c2c722b */ /* 0x000fd0000000002c */
[----:B------:R-:W-:-:S08]  /*1b50*/  DMUL R46, R44, R6 ;  /* 0x000000062c2e7228 */ /* 0x000fd00000000000 */
[----:B------:R-:W-:-:S08]  /*1b60*/  DFMA R48, R46, -R38, R6 ;  /* 0x800000262e30722b */ /* 0x000fd00000000006 */
[----:B------:R-:W-:Y:S01]  /*1b70*/  DFMA R48, R44, R48, R46 ;  /* 0x000000302c30722b */ /* 0x000fe2000000002e */
[----:B------:R-:W-:Y:S01]  /*1b80*/  IMAD.MOV.U32 R45, RZ, RZ, R3 ;  /* 0x000000ffff2d7224 */ /* 0x000fe200078e0003 */
[----:B------:R-:W-:-:S05]  /*1b90*/  @!P2 LOP3.LUT R45, R7, 0x7ff00000, RZ, 0xc0, !PT ;  /* 0x7ff00000072da812 */ /* 0x000fca00078ec0ff */
[----:B------:R-:W-:-:S05]  /*1ba0*/  VIADD R5, R45, 0xffffffff ;  /* 0xffffffff2d057836 */ /* 0x000fca0000000000 */
[----:B------:R-:W-:Y:S01]  /*1bb0*/  ISETP.GT.U32.AND P0, PT, R5, 0x7feffffe, PT ;  /* 0x7feffffe0500780c */ /* 0x000fe20003f04070 */
[----:B------:R-:W-:-:S05]  /*1bc0*/  VIADD R5, R50, 0xffffffff ;  /* 0xffffffff32057836 */ /* 0x000fca0000000000 */
[----:B------:R-:W-:-:S13]  /*1bd0*/  ISETP.GT.U32.OR P0, PT, R5, 0x7feffffe, P0 ;  /* 0x7feffffe0500780c */ /* 0x000fda0000704470 */
[----:B------:R-:W-:Y:S05]  /*1be0*/  @P0 BRA `(.L_x_19) ;  /* 0x00000000006c0947 */ /* 0x000fea0003800000 */
[----:B------:R-:W-:-:S04]  /*1bf0*/  LOP3.LUT R42, R41, 0x7ff00000, RZ, 0xc0, !PT ;  /* 0x7ff00000292a7812 */ /* 0x000fc800078ec0ff */
[CC--:B------:R-:W-:Y:S02]  /*1c00*/  VIADDMNMX R5, R3.reuse, -R42.reuse, 0xb9600000, !PT ;  /* 0xb960000003057446 */ /* 0x0c0fe4000780092a */
[----:B------:R-:W-:Y:S01]  /*1c10*/  ISETP.GE.U32.AND P0, PT, R3, R42, PT ;  /* 0x0000002a0300720c */ /* 0x000fe20003f06070 */
[----:B------:R-:W-:Y:S01]  /*1c20*/  IMAD.MOV.U32 R42, RZ, RZ, RZ ;  /* 0x000000ffff2a7224 */ /* 0x000fe200078e00ff */
[----:B------:R-:W-:Y:S02]  /*1c30*/  VIMNMX R3, PT, PT, R5, 0x46a00000, PT ;  /* 0x46a0000005037848 */ /* 0x000fe40003fe0100 */
[----:B------:R-:W-:-:S05]  /*1c40*/  SEL R4, R4, 0x63400000, !P0 ;  /* 0x6340000004047807 */ /* 0x000fca0004000000 */
[----:B------:R-:W-:-:S04]  /*1c50*/  IMAD.IADD R3, R3, 0x1, -R4 ;  /* 0x0000000103037824 */ /* 0x000fc800078e0a04 */
[----:B------:R-:W-:-:S06]  /*1c60*/  VIADD R43, R3, 0x7fe00000 ;  /* 0x7fe00000032b7836 */ /* 0x000fcc0000000000 */
[----:B------:R-:W-:-:S10]  /*1c70*/  DMUL R4, R48, R42 ;  /* 0x0000002a30047228 */ /* 0x000fd40000000000 */
[----:B------:R-:W-:-:S13]  /*1c80*/  FSETP.GTU.AND P0, PT, |R5|, 1.469367938527859385e-39, PT ;  /* 0x001000000500780b */ /* 0x000fda0003f0c200 */
[----:B------:R-:W-:Y:S05]  /*1c90*/  @P0 BRA `(.L_x_20) ;  /* 0x0000000000940947 */ /* 0x000fea0003800000 */
[----:B------:R-:W-:Y:S01]  /*1ca0*/  DFMA R6, R48, -R38, R6 ;  /* 0x800000263006722b */ /* 0x000fe20000000006 */
[----:B------:R-:W-:-:S09]  /*1cb0*/  IMAD.MOV.U32 R42, RZ, RZ, RZ ;  /* 0x000000ffff2a7224 */ /* 0x000fd200078e00ff */
[C---:B------:R-:W-:Y:S02]  /*1cc0*/  FSETP.NEU.AND P0, PT, R7.reuse, RZ, PT ;  /* 0x000000ff0700720b */ /* 0x040fe40003f0d000 */
[----:B------:R-:W-:-:S04]  /*1cd0*/  LOP3.LUT R41, R7, 0x80000000, R41, 0x48, !PT ;  /* 0x8000000007297812 */ /* 0x000fc800078e4829 */
[----:B------:R-:W-:-:S07]  /*1ce0*/  LOP3.LUT R43, R41, R43, RZ, 0xfc, !PT ;  /* 0x0000002b292b7212 */ /* 0x000fce00078efcff */
[----:B------:R-:W-:Y:S05]  /*1cf0*/  @!P0 BRA `(.L_x_20) ;  /* 0x00000000007c8947 */ /* 0x000fea0003800000 */
[----:B------:R-:W-:Y:S01]  /*1d00*/  IMAD.MOV R7, RZ, RZ, -R3 ;  /* 0x000000ffff077224 */ /* 0x000fe200078e0a03 */
[----:B------:R-:W-:Y:S01]  /*1d10*/  DMUL.RP R42, R48, R42 ;  /* 0x0000002a302a7228 */ /* 0x000fe20000008000 */
[----:B------:R-:W-:Y:S01]  /*1d20*/  IMAD.MOV.U32 R6, RZ, RZ, RZ ;  /* 0x000000ffff067224 */ /* 0x000fe200078e00ff */
[----:B------:R-:W-:-:S05]  /*1d30*/  IADD3 R3, PT, PT, -R3, -0x43300000, RZ ;  /* 0xbcd0000003037810 */ /* 0x000fca0007ffe1ff */
[----:B------:R-:W-:-:S03]  /*1d40*/  DFMA R6, R4, -R6, R48 ;  /* 0x800000060406722b */ /* 0x000fc60000000030 */
[----:B------:R-:W-:-:S07]  /*1d50*/  LOP3.LUT R41, R43, R41, RZ, 0x3c, !PT ;  /* 0x000000292b297212 */ /* 0x000fce00078e3cff */
[----:B------:R-:W-:-:S04]  /*1d60*/  FSETP.NEU.AND P0, PT, |R7|, R3, PT ;  /* 0x000000030700720b */ /* 0x000fc80003f0d200 */
[----:B------:R-:W-:Y:S02]  /*1d70*/  FSEL R4, R42, R4, !P0 ;  /* 0x000000042a047208 */ /* 0x000fe40004000000 */
[----:B------:R-:W-:Y:S01]  /*1d80*/  FSEL R5, R41, R5, !P0 ;  /* 0x0000000529057208 */ /* 0x000fe20004000000 */
[----:B------:R-:W-:Y:S06]  /*1d90*/  BRA `(.L_x_20) ;  /* 0x0000000000547947 */ /* 0x000fec0003800000 */
.L_x_19:
[----:B------:R-:W-:-:S14]  /*1da0*/  DSETP.NAN.AND P0, PT, R42, R42, PT ;  /* 0x0000002a2a00722a */ /* 0x000fdc0003f08000 */
[----:B------:R-:W-:Y:S05]  /*1db0*/  @P0 BRA `(.L_x_21) ;  /* 0x0000000000440947 */ /* 0x000fea0003800000 */
[----:B------:R-:W-:-:S14]  /*1dc0*/  DSETP.NAN.AND P0, PT, R40, R40, PT ;  /* 0x000000282800722a */ /* 0x000fdc0003f08000 */
[----:B------:R-:W-:Y:S05]  /*1dd0*/  @P0 BRA `(.L_x_22) ;  /* 0x0000000000300947 */ /* 0x000fea0003800000 */
[----:B------:R-:W-:Y:S01]  /*1de0*/  ISETP.NE.AND P0, PT, R45, R50, PT ;  /* 0x000000322d00720c */ /* 0x000fe20003f05270 */
[----:B------:R-:W-:Y:S02]  /*1df0*/  IMAD.MOV.U32 R4, RZ, RZ, 0x0 ;  /* 0x00000000ff047424 */ /* 0x000fe400078e00ff */
[----:B------:R-:W-:-:S10]  /*1e00*/  IMAD.MOV.U32 R5, RZ, RZ, -0x80000 ;  /* 0xfff80000ff057424 */ /* 0x000fd400078e00ff */
[----:B------:R-:W-:Y:S05]  /*1e10*/  @!P0 BRA `(.L_x_20) ;  /* 0x0000000000348947 */ /* 0x000fea0003800000 */
[----:B------:R-:W-:Y:S02]  /*1e20*/  ISETP.NE.AND P0, PT, R45, 0x7ff00000, PT ;  /* 0x7ff000002d00780c */ /* 0x000fe40003f05270 */
[----:B------:R-:W-:Y:S02]  /*1e30*/  LOP3.LUT R5, R43, 0x80000000, R41, 0x48, !PT ;  /* 0x800000002b057812 */ /* 0x000fe400078e4829 */
[----:B------:R-:W-:-:S13]  /*1e40*/  ISETP.EQ.OR P0, PT, R50, RZ, !P0 ;  /* 0x000000ff3200720c */ /* 0x000fda0004702670 */
[----:B------:R-:W-:Y:S01]  /*1e50*/  @P0 LOP3.LUT R3, R5, 0x7ff00000, RZ, 0xfc, !PT ;  /* 0x7ff0000005030812 */ /* 0x000fe200078efcff */
[----:B------:R-:W-:Y:S02]  /*1e60*/  @!P0 IMAD.MOV.U32 R4, RZ, RZ, RZ ;  /* 0x000000ffff048224 */ /* 0x000fe400078e00ff */
[----:B------:R-:W-:Y:S02]  /*1e70*/  @P0 IMAD.MOV.U32 R4, RZ, RZ, RZ ;  /* 0x000000ffff040224 */ /* 0x000fe400078e00ff */
[----:B------:R-:W-:Y:S01]  /*1e80*/  @P0 IMAD.MOV.U32 R5, RZ, RZ, R3 ;  /* 0x000000ffff050224 */ /* 0x000fe200078e0003 */
[----:B------:R-:W-:Y:S06]  /*1e90*/  BRA `(.L_x_20) ;  /* 0x0000000000147947 */ /* 0x000fec0003800000 */
.L_x_22:
[----:B------:R-:W-:Y:S01]  /*1ea0*/  LOP3.LUT R5, R41, 0x80000, RZ, 0xfc, !PT ;  /* 0x0008000029057812 */ /* 0x000fe200078efcff */
[----:B------:R-:W-:Y:S01]  /*1eb0*/  IMAD.MOV.U32 R4, RZ, RZ, R40 ;  /* 0x000000ffff047224 */ /* 0x000fe200078e0028 */
[----:B------:R-:W-:Y:S06]  /*1ec0*/  BRA `(.L_x_20) ;  /* 0x0000000000087947 */ /* 0x000fec0003800000 */
.L_x_21:
[----:B------:R-:W-:Y:S01]  /*1ed0*/  LOP3.LUT R5, R43, 0x80000, RZ, 0xfc, !PT ;  /* 0x000800002b057812 */ /* 0x000fe200078efcff */
[----:B------:R-:W-:-:S07]  /*1ee0*/  IMAD.MOV.U32 R4, RZ, RZ, R42 ;  /* 0x000000ffff047224 */ /* 0x000fce00078e002a */
.L_x_20:
[----:B------:R-:W-:Y:S05]  /*1ef0*/  BSYNC.RECONVERGENT B1 ;  /* 0x0000000000017941 */ /* 0x000fea0003800200 */
.L_x_18:
[----:B------:R-:W-:Y:S02]  /*1f00*/  IMAD.MOV.U32 R3, RZ, RZ, R4 ;  /* 0x000000ffff037224 */ /* 0x000fe400078e0004 */
[----:B------:R-:W-:Y:S02]  /*1f10*/  IMAD.MOV.U32 R6, RZ, RZ, R5 ;  /* 0x000000ffff067224 */ /* 0x000fe400078e0005 */
[----:B------:R-:W-:Y:S02]  /*1f20*/  IMAD.MOV.U32 R4, RZ, RZ, R0 ;  /* 0x000000ffff047224 */ /* 0x000fe400078e0000 */
[----:B------:R-:W-:-:S04]  /*1f30*/  IMAD.MOV.U32 R5, RZ, RZ, 0x0 ;  /* 0x00000000ff057424 */ /* 0x000fc800078e00ff */
[----:B------:R-:W-:Y:S05]  /*1f40*/  RET.REL.NODEC R4 `(_Z9collisionPdS_S_S_id) ;  /* 0xffffffe0042c7950 */ /* 0x000fea0003c3ffff */
.L_x_23:
        /* <DEDUP_REMOVED lines=11> */
.L_x_63:


//--------------------- .text._Z12statusUpdatePdS_S_S_i --------------------------
	.section	.text._Z12statusUpdatePdS_S_S_i,"ax",@progbits
	.align	128
        .global         _Z12statusUpdatePdS_S_S_i
        .type           _Z12statusUpdatePdS_S_S_i,@function
        .size           _Z12statusUpdatePdS_S_S_i,(.L_x_64 - _Z12statusUpdatePdS_S_S_i)
        .other          _Z12statusUpdatePdS_S_S_i,@"STO_CUDA_ENTRY STV_DEFAULT"
_Z12statusUpdatePdS_S_S_i:
.text._Z12statusUpdatePdS_S_S_i:
[----:B------:R-:W-:Y:S01]  /*0000*/  LDC R1, c[0x0][0x37c] ;  /* 0x0000df00ff017b82 */ /* 0x000fe20000000800 */
[----:B------:R-:W0:Y:S07]  /*0010*/  S2R R7, SR_TID.X ;  /* 0x0000000000077919 */ /* 0x000e2e0000002100 */
[----:B------:R-:W0:Y:S01]  /*0020*/  S2UR UR4, SR_CTAID.X ;  /* 0x00000000000479c3 */ /* 0x000e220000002500 */
[----:B------:R-:W1:Y:S07]  /*0030*/  LDCU.64 UR6, c[0x0][0x358] ;  /* 0x00006b00ff0677ac */ /* 0x000e6e0008000a00 */
[----:B------:R-:W0:Y:S08]  /*0040*/  LDC R0, c[0x0][0x360] ;  /* 0x0000d800ff007b82 */ /* 0x000e300000000800 */
[----:B------:R-:W2:Y:S08]  /*0050*/  LDC.64 R2, c[0x0][0x398] ;  /* 0x0000e600ff027b82 */ /* 0x000eb00000000a00 */
[----:B------:R-:W3:Y:S01]  /*0060*/  LDC.64 R4, c[0x0][0x390] ;  /* 0x0000e400ff047b82 */ /* 0x000ee20000000a00 */
[----:B0-----:R-:W-:Y:S01]  /*0070*/  IMAD R0, R0, UR4, R7 ;  /* 0x0000000400007c24 */ /* 0x001fe2000f8e0207 */
[----:B------:R-:W0:Y:S03]  /*0080*/  LDCU UR4, c[0x0][0x3a0] ;  /* 0x00007400ff0477ac */ /* 0x000e260008000800 */
[----:B------:R-:W-:-:S05]  /*0090*/  IMAD.HI.U32 R6, R0, -0x55555555, RZ ;  /* 0xaaaaaaab00067827 */ /* 0x000fca00078e00ff */
[----:B------:R-:W-:-:S05]  /*00a0*/  SHF.R.U32.HI R7, RZ, 0x1, R6 ;  /* 0x00000001ff077819 */ /* 0x000fca0000011606 */
[----:B--2---:R-:W-:-:S04]  /*00b0*/  IMAD.WIDE.U32 R2, R7, 0x8, R2 ;  /* 0x0000000807027825 */ /* 0x004fc800078e0002 */
[----:B---3--:R-:W-:Y:S02]  /*00c0*/  IMAD.WIDE.U32 R4, R7, 0x8, R4 ;  /* 0x0000000807047825 */ /* 0x008fe400078e0004 */
[----:B-1----:R-:W2:Y:S04]  /*00d0*/  LDG.E.64 R2, desc[UR6][R2.64] ;  /* 0x0000000602027981 */ /* 0x002ea8000c1e1b00 */
[----:B------:R-:W2:Y:S01]  /*00e0*/  LDG.E.64 R6, desc[UR6][R4.64] ;  /* 0x0000000604067981 */ /* 0x000ea2000c1e1b00 */
[----:B0-----:R-:W-:-:S04]  /*00f0*/  USHF.R.S32.HI UR5, URZ, 0x1f, UR4 ;  /* 0x0000001fff057899 */ /* 0x001fc80008011404 */
[----:B------:R-:W-:Y:S01]  /*0100*/  UISETP.NE.U32.AND UP0, UPT, UR5, URZ, UPT ;  /* 0x000000ff0500728c */ /* 0x000fe2000bf05070 */
[----:B--2---:R-:W-:-:S07]  /*0110*/  DMUL R6, R2, R6 ;  /* 0x0000000602067228 */ /* 0x004fce0000000000 */
[----:B------:R0:W-:Y:S01]  /*0120*/  STG.E.64 desc[UR6][R4.64], R6 ;  /* 0x0000000604007986 */ /* 0x0001e2000c101b06 */
[----:B------:R-:W-:Y:S05]  /*0130*/  BRA.U UP0, `(.L_x_24) ;  /* 0x0000000100507547 */ /* 0x000fea000b800000 */
[----:B0-----:R-:W0:Y:S01]  /*0140*/  I2F.U32.RP R4, UR4 ;  /* 0x0000000400047d06 */ /* 0x001e220008209000 */
[----:B------:R-:W-:-:S07]  /*0150*/  ISETP.NE.U32.AND P1, PT, RZ, UR4, PT ;  /* 0x00000004ff007c0c */ /* 0x000fce000bf25070 */
[----:B0-----:R-:W0:Y:S02]  /*0160*/  MUFU.RCP R4, R4 ;  /* 0x0000000400047308 */ /* 0x001e240000001000 */
[----:B0-----:R-:W-:-:S06]  /*0170*/  VIADD R2, R4, 0xffffffe ;  /* 0x0ffffffe04027836 */ /* 0x001fcc0000000000 */
[----:B------:R0:W1:Y:S02]  /*0180*/  F2I.FTZ.U32.TRUNC.NTZ R3, R2 ;  /* 0x0000000200037305 */ /* 0x000064000021f000 */
[----:B0-----:R-:W-:Y:S01]  /*0190*/  MOV R2, RZ ;  /* 0x000000ff00027202 */ /* 0x001fe20000000f00 */
[----:B-1----:R-:W-:-:S04]  /*01a0*/  IMAD.MOV R5, RZ, RZ, -R3 ;  /* 0x000000ffff057224 */ /* 0x002fc800078e0a03 */
[----:B------:R-:W-:-:S04]  /*01b0*/  IMAD R5, R5, UR4, RZ ;  /* 0x0000000405057c24 */ /* 0x000fc8000f8e02ff */
[----:B------:R-:W-:-:S06]  /*01c0*/  IMAD.HI.U32 R3, R3, R5, R2 ;  /* 0x0000000503037227 */ /* 0x000fcc00078e0002 */
[----:B------:R-:W-:-:S04]  /*01d0*/  IMAD.HI.U32 R3, R3, R0, RZ ;  /* 0x0000000003037227 */ /* 0x000fc800078e00ff */
[----:B------:R-:W-:-:S04]  /*01e0*/  IMAD.MOV R3, RZ, RZ, -R3 ;  /* 0x000000ffff037224 */ /* 0x000fc800078e0a03 */
[----:B------:R-:W-:Y:S02]  /*01f0*/  IMAD R5, R3, UR4, R0 ;  /* 0x0000000403057c24 */ /* 0x000fe4000f8e0200 */
[----:B------:R-:W-:-:S03]  /*0200*/  IMAD.MOV.U32 R3, RZ, RZ, RZ ;  /* 0x000000ffff037224 */ /* 0x000fc600078e00ff */
[----:B------:R-:W-:-:S13]  /*0210*/  ISETP.GE.U32.AND P0, PT, R5, UR4, PT ;  /* 0x0000000405007c0c */ /* 0x000fda000bf06070 */
[----:B------:R-:W-:-:S05]  /*0220*/  @P0 VIADD R5, R5, -UR4 ;  /* 0x8000000405050c36 */ /* 0x000fca0008000000 */
[----:B------:R-:W-:-:S13]  /*0230*/  ISETP.GE.U32.AND P0, PT, R5, UR4, PT ;  /* 0x0000000405007c0c */ /* 0x000fda000bf06070 */
[----:B------:R-:W-:Y:S02]  /*0240*/  @P0 IADD3 R5, PT, PT, R5, -UR4, RZ ;  /* 0x8000000405050c10 */ /* 0x000fe4000fffe0ff */
[----:B------:R-:W-:-:S05]  /*0250*/  @!P1 LOP3.LUT R5, RZ, UR4, RZ, 0x33, !PT ;  /* 0x00000004ff059c12 */ /* 0x000fca000f8e33ff */
[----:B------:R-:W-:Y:S01]  /*0260*/  IMAD.MOV.U32 R2, RZ, RZ, R5 ;  /* 0x000000ffff027224 */ /* 0x000fe200078e0005 */
[----:B------:R-:W-:Y:S06]  /*0270*/  BRA `(.L_x_25) ;  /* 0x0000000000107947 */ /* 0x000fec0003800000 */
.L_x_24:
[----:B------:R-:W-:-:S07]  /*0280*/  MOV R2, 0x2a0 ;  /* 0x000002a000027802 */ /* 0x000fce0000000f00 */
[----:B0-----:R-:W-:Y:S05]  /*0290*/  CALL.REL.NOINC `($__internal_2_$__cuda_sm20_rem_u64) ;  /* 0x0000000000547944 */ /* 0x001fea0003c00000 */
[----:B------:R-:W-:Y:S01]  /*02a0*/  MOV R2, R4 ;  /* 0x0000000400027202 */ /* 0x000fe20000000f00 */
[----:B------:R-:W-:-:S07]  /*02b0*/  IMAD.MOV.U32 R3, RZ, RZ, R5 ;  /* 0x000000ffff037224 */ /* 0x000fce00078e0005 */
.L_x_25:
[----:B------:R-:W0:Y:S01]  /*02c0*/  LDCU.64 UR4, c[0x0][0x398] ;  /* 0x00007300ff0477ac */ /* 0x000e220008000a00 */
[----:B------:R-:W-:Y:S01]  /*02d0*/  IMAD.SHL.U32 R10, R0, 0x8, RZ ;  /* 0x00000008000a7824 */ /* 0x000fe200078e00ff */
[----:B------:R-:W-:Y:S01]  /*02e0*/  SHF.R.U32.HI R0, RZ, 0x1d, R0 ;  /* 0x0000001dff007819 */ /* 0x000fe20000011600 */
[----:B------:R-:W1:Y:S01]  /*02f0*/  LDCU.128 UR8, c[0x0][0x380] ;  /* 0x00007000ff0877ac */ /* 0x000e620008000c00 */
[----:B0-----:R-:W-:Y:S02]  /*0300*/  LEA R4, P0, R2, UR4, 0x3 ;  /* 0x0000000402047c11 */ /* 0x001fe4000f8018ff */
[----:B-1----:R-:W-:Y:S02]  /*0310*/  IADD3 R6, P1, PT, R10, UR8, RZ ;  /* 0x000000080a067c10 */ /* 0x002fe4000ff3e0ff */
[----:B------:R-:W-:Y:S02]  /*0320*/  LEA.HI.X R5, R2, UR5, R3, 0x3, P0 ;  /* 0x0000000502057c11 */ /* 0x000fe400080f1c03 */
[----:B------:R-:W-:-:S03]  /*0330*/  IADD3.X R7, PT, PT, R0, UR9, RZ, P1, !PT ;  /* 0x0000000900077c10 */ /* 0x000fc60008ffe4ff */
[----:B------:R-:W2:Y:S04]  /*0340*/  LDG.E.64 R2, desc[UR6][R4.64] ;  /* 0x0000000604027981 */ /* 0x000ea8000c1e1b00 */
[----:B------:R-:W2:Y:S01]  /*0350*/  LDG.E.64 R8, desc[UR6][R6.64] ;  /* 0x0000000606087981 */ /* 0x000ea2000c1e1b00 */
[----:B------:R-:W-:-:S04]  /*0360*/  IADD3 R10, P0, PT, R10, UR10, RZ ;  /* 0x0000000a0a0a7c10 */ /* 0x000fc8000ff1e0ff */
[----:B------:R-:W-:Y:S01]  /*0370*/  IADD3.X R11, PT, PT, R0, UR11, RZ, P0, !PT ;  /* 0x0000000b000b7c10 */ /* 0x000fe200087fe4ff */
[----:B--2---:R-:W-:-:S07]  /*0380*/  DMUL R2, R2, R8 ;  /* 0x0000000802027228 */ /* 0x004fce0000000000 */
[----:B------:R-:W-:Y:S04]  /*0390*/  STG.E.64 desc[UR6][R6.64], R2 ;  /* 0x0000000206007986 */ /* 0x000fe8000c101b06 */
[----:B------:R-:W2:Y:S04]  /*03a0*/  LDG.E.64 R8, desc[UR6][R4.64] ;  /* 0x0000000604087981 */ /* 0x000ea8000c1e1b00 */
[----:B------:R-:W2:Y:S02]  /*03b0*/  LDG.E.64 R12, desc[UR6][R10.64] ;  /* 0x000000060a0c7981 */ /* 0x000ea4000c1e1b00 */
[----:B--2---:R-:W-:-:S07]  /*03c0*/  DMUL R8, R8, R12 ;  /* 0x0000000c08087228 */ /* 0x004fce0000000000 */
[----:B------:R-:W-:Y:S01]  /*03d0*/  STG.E.64 desc[UR6][R10.64], R8 ;  /* 0x000000080a007986 */ /* 0x000fe2000c101b06 */
[----:B------:R-:W-:Y:S05]  /*03e0*/  EXIT ;  /* 0x000000000000794d */ /* 0x000fea0003800000 */
        .weak           $__internal_2_$__cuda_sm20_rem_u64
        .type           $__internal_2_$__cuda_sm20_rem_u64,@function
        .size           $__internal_2_$__cuda_sm20_rem_u64,(.L_x_64 - $__internal_2_$__cuda_sm20_rem_u64)
$__internal_2_$__cuda_sm20_rem_u64:
[----:B------:R-:W0:Y:S02]  /*03f0*/  LDCU UR4, c[0x0][0x3a0] ;  /* 0x00007400ff0477ac */ /* 0x000e240008000800 */
[----:B0-----:R-:W0:Y:S08]  /*0400*/  I2F.U64.RP R3, UR4 ;  /* 0x0000000400037d12 */ /* 0x001e300008309000 */
[----:B0-----:R-:W0:Y:S02]  /*0410*/  MUFU.RCP R3, R3 ;  /* 0x0000000300037308 */ /* 0x001e240000001000 */
[----:B0-----:R-:W-:-:S06]  /*0420*/  IADD3 R4, PT, PT, R3, 0x1ffffffe, RZ ;  /* 0x1ffffffe03047810 */ /* 0x001fcc0007ffe0ff */
[----:B------:R-:W0:Y:S02]  /*0430*/  F2I.U64.TRUNC R4, R4 ;  /* 0x0000000400047311 */ /* 0x000e24000020d800 */
[----:B0-----:R-:W-:-:S04]  /*0440*/  IMAD.WIDE.U32 R6, R4, UR4, RZ ;  /* 0x0000000404067c25 */ /* 0x001fc8000f8e00ff */
[----:B------:R-:W-:Y:S01]  /*0450*/  IMAD R7, R4, UR5, R7 ;  /* 0x0000000504077c24 */ /* 0x000fe2000f8e0207 */
[----:B------:R-:W-:-:S03]  /*0460*/  IADD3 R9, P0, PT, RZ, -R6, RZ ;  /* 0x80000006ff097210 */ /* 0x000fc60007f1e0ff */
[----:B------:R-:W-:Y:S02]  /*0470*/  IMAD R7, R5, UR4, R7 ;  /* 0x0000000405077c24 */ /* 0x000fe4000f8e0207 */
[----:B------:R-:W-:-:S04]  /*0480*/  IMAD.HI.U32 R6, R4, R9, RZ ;  /* 0x0000000904067227 */ /* 0x000fc800078e00ff */
[----:B------:R-:W-:Y:S01]  /*0490*/  IMAD.X R11, RZ, RZ, ~R7, P0 ;  /* 0x000000ffff0b7224 */ /* 0x000fe200000e0e07 */
[----:B------:R-:W-:-:S03]  /*04a0*/  MOV R7, R4 ;  /* 0x0000000400077202 */ /* 0x000fc60000000f00 */
[-C--:B------:R-:W-:Y:S02]  /*04b0*/  IMAD R13, R5, R11.reuse, RZ ;  /* 0x0000000b050d7224 */ /* 0x080fe400078e02ff */
[----:B------:R-:W-:-:S04]  /*04c0*/  IMAD.WIDE.U32 R6, P0, R4, R11, R6 ;  /* 0x0000000b04067225 */ /* 0x000fc80007800006 */
[----:B------:R-:W-:-:S04]  /*04d0*/  IMAD.HI.U32 R3, R5, R11, RZ ;  /* 0x0000000b05037227 */ /* 0x000fc800078e00ff */
[----:B------:R-:W-:-:S04]  /*04e0*/  IMAD.HI.U32 R6, P1, R5, R9, R6 ;  /* 0x0000000905067227 */ /* 0x000fc80007820006 */
[----:B------:R-:W-:Y:S01]  /*04f0*/  IMAD.X R3, R3, 0x1, R5, P0 ;  /* 0x0000000103037824 */ /* 0x000fe200000e0605 */
[----:B------:R-:W-:-:S04]  /*0500*/  IADD3 R7, P2, PT, R13, R6, RZ ;  /* 0x000000060d077210 */ /* 0x000fc80007f5e0ff */
[----:B------:R-:W-:Y:S01]  /*0510*/  IADD3.X R3, PT, PT, RZ, RZ, R3, P2, P1 ;  /* 0x000000ffff037210 */ /* 0x000fe200017e2403 */
[----:B------:R-:W-:-:S04]  /*0520*/  IMAD.WIDE.U32 R4, R7, UR4, RZ ;  /* 0x0000000407047c25 */ /* 0x000fc8000f8e00ff */
[----:B------:R-:W-:Y:S01]  /*0530*/  IMAD R6, R7, UR5, R5 ;  /* 0x0000000507067c24 */ /* 0x000fe2000f8e0205 */
[----:B------:R-:W-:-:S03]  /*0540*/  IADD3 R5, P0, PT, RZ, -R4, RZ ;  /* 0x80000004ff057210 */ /* 0x000fc60007f1e0ff */
[----:B------:R-:W-:Y:S02]  /*0550*/  IMAD R4, R3, UR4, R6 ;  /* 0x0000000403047c24 */ /* 0x000fe4000f8e0206 */
[----:B------:R-:W-:-:S03]  /*0560*/  IMAD.HI.U32 R6, R7, R5, RZ ;  /* 0x0000000507067227 */ /* 0x000fc600078e00ff */
[----:B------:R-:W-:-:S05]  /*0570*/  IADD3.X R4, PT, PT, RZ, ~R4, RZ, P0, !PT ;  /* 0x80000004ff047210 */ /* 0x000fca00007fe4ff */
[----:B------:R-:W-:-:S04]  /*0580*/  IMAD.WIDE.U32 R6, P0, R7, R4, R6 ;  /* 0x0000000407067225 */ /* 0x000fc80007800006 */
[C---:B------:R-:W-:Y:S02]  /*0590*/  IMAD R8, R3.reuse, R4, RZ ;  /* 0x0000000403087224 */ /* 0x040fe400078e02ff */
[----:B------:R-:W-:-:S04]  /*05a0*/  IMAD.HI.U32 R7, P1, R3, R5, R6 ;  /* 0x0000000503077227 */ /* 0x000fc80007820006 */
[----:B------:R-:W-:Y:S02]  /*05b0*/  HFMA2 R5, -RZ, RZ, 0, 0 ;  /* 0x00000000ff057431 */ /* 0x000fe400000001ff */
[----:B------:R-:W-:Y:S01]  /*05c0*/  IMAD.HI.U32 R6, R3, R4, RZ ;  /* 0x0000000403067227 */ /* 0x000fe200078e00ff */
[----:B------:R-:W-:-:S03]  /*05d0*/  IADD3 R7, P2, PT, R8, R7, RZ ;  /* 0x0000000708077210 */ /* 0x000fc60007f5e0ff */
[----:B------:R-:W-:Y:S02]  /*05e0*/  IMAD.X R3, R6, 0x1, R3, P0 ;  /* 0x0000000106037824 */ /* 0x000fe400000e0603 */
[----:B------:R-:W-:-:S03]  /*05f0*/  IMAD.HI.U32 R4, R7, R0, RZ ;  /* 0x0000000007047227 */ /* 0x000fc600078e00ff */
[----:B------:R-:W-:Y:S01]  /*0600*/  IADD3.X R3, PT, PT, RZ, RZ, R3, P2, P1 ;  /* 0x000000ffff037210 */ /* 0x000fe200017e2403 */
[----:B------:R-:W-:-:S04]  /*0610*/  IMAD.WIDE.U32 R4, RZ, R7, R4 ;  /* 0x00000007ff047225 */ /* 0x000fc800078e0004 */
[----:B------:R-:W-:-:S05]  /*0620*/  IMAD.HI.U32 R3, P0, R3, R0, R4 ;  /* 0x0000000003037227 */ /* 0x000fca0007800004 */
[----:B------:R-:W-:Y:S01]  /*0630*/  IADD3 R7, P1, PT, RZ, R3, RZ ;  /* 0x00000003ff077210 */ /* 0x000fe20007f3e0ff */
[----:B------:R-:W-:-:S04]  /*0640*/  IMAD.X R3, RZ, RZ, RZ, P0 ;  /* 0x000000ffff037224 */ /* 0x000fc800000e06ff */
[----:B------:R-:W-:Y:S01]  /*0650*/  IMAD.WIDE.U32 R4, R7, UR4, RZ ;  /* 0x0000000407047c25 */ /* 0x000fe2000f8e00ff */
[----:B------:R-:W-:-:S03]  /*0660*/  IADD3.X R3, PT, PT, RZ, R3, RZ, P1, !PT ;  /* 0x00000003ff037210 */ /* 0x000fc60000ffe4ff */
[----:B------:R-:W-:Y:S01]  /*0670*/  IMAD R6, R7, UR5, R5 ;  /* 0x0000000507067c24 */ /* 0x000fe2000f8e0205 */
[----:B------:R-:W-:-:S03]  /*0680*/  IADD3 R4, P1, PT, -R4, R0, RZ ;  /* 0x0000000004047210 */ /* 0x000fc60007f3e1ff */
[----:B------:R-:W-:Y:S01]  /*0690*/  IMAD R3, R3, UR4, R6 ;  /* 0x0000000403037c24 */ /* 0x000fe2000f8e0206 */
[----:B------:R-:W-:-:S03]  /*06a0*/  ISETP.GE.U32.AND P0, PT, R4, UR4, PT ;  /* 0x0000000404007c0c */ /* 0x000fc6000bf06070 */
[----:B------:R-:W-:Y:S01]  /*06b0*/  IMAD.X R5, RZ, RZ, ~R3, P1 ;  /* 0x000000ffff057224 */ /* 0x000fe200008e0e03 */
[----:B------:R-:W-:-:S04]  /*06c0*/  IADD3 R3, P1, PT, R4, -UR4, RZ ;  /* 0x8000000404037c10 */ /* 0x000fc8000ff3e0ff */
[C---:B------:R-:W-:Y:S02]  /*06d0*/  ISETP.GE.U32.AND.EX P0, PT, R5.reuse, UR5, PT, P0 ;  /* 0x0000000505007c0c */ /* 0x040fe4000bf06100 */
[----:B------:R-:W-:Y:S02]  /*06e0*/  IADD3.X R6, PT, PT, R5, ~UR5, RZ, P1, !PT ;  /* 0x8000000505067c10 */ /* 0x000fe40008ffe4ff */
[----:B------:R-:W-:Y:S02]  /*06f0*/  SEL R3, R3, R4, P0 ;  /* 0x0000000403037207 */ /* 0x000fe40000000000 */
[----:B------:R-:W-:Y:S02]  /*0700*/  SEL R6, R6, R5, P0 ;  /* 0x0000000506067207 */ /* 0x000fe40000000000 */
[C---:B------:R-:W-:Y:S02]  /*0710*/  ISETP.GE.U32.AND P0, PT, R3.reuse, UR4, PT ;  /* 0x0000000403007c0c */ /* 0x040fe4000bf06070 */
[----:B------:R-:W-:-:S02]  /*0720*/  IADD3 R4, P2, PT, R3, -UR4, RZ ;  /* 0x8000000403047c10 */ /* 0x000fc4000ff5e0ff */
[C---:B------:R-:W-:Y:S02]  /*0730*/  ISETP.GE.U32.AND.EX P0, PT, R6.reuse, UR5, PT, P0 ;  /* 0x0000000506007c0c */ /* 0x040fe4000bf06100 */
[----:B------:R-:W-:Y:S02]  /*0740*/  ISETP.NE.U32.AND P1, PT, RZ, UR4, PT ;  /* 0x00000004ff007c0c */ /* 0x000fe4000bf25070 */
[----:B------:R-:W-:Y:S02]  /*0750*/  IADD3.X R5, PT, PT, R6, ~UR5, RZ, P2, !PT ;  /* 0x8000000506057c10 */ /* 0x000fe400097fe4ff */
[----:B------:R-:W-:Y:S02]  /*0760*/  SEL R4, R4, R3, P0 ;  /* 0x0000000304047207 */ /* 0x000fe40000000000 */
[----:B------:R-:W-:Y:S02]  /*0770*/  MOV R3, 0x0 ;  /* 0x0000000000037802 */ /* 0x000fe40000000f00 */
[----:B------:R-:W-:-:S02]  /*0780*/  ISETP.NE.AND.EX P1, PT, RZ, UR5, PT, P1 ;  /* 0x00000005ff007c0c */ /* 0x000fc4000bf25310 */
[----:B------:R-:W-:Y:S02]  /*0790*/  SEL R5, R5, R6, P0 ;  /* 0x0000000605057207 */ /* 0x000fe40000000000 */
[----:B------:R-:W-:Y:S02]  /*07a0*/  SEL R4, R4, 0xffffffff, P1 ;  /* 0xffffffff04047807 */ /* 0x000fe40000800000 */
[----:B------:R-:W-:Y:S01]  /*07b0*/  SEL R5, R5, 0xffffffff, P1 ;  /* 0xffffffff05057807 */ /* 0x000fe20000800000 */
[----:B------:R-:W-:Y:S06]  /*07c0*/  RET.REL.NODEC R2 `(_Z12statusUpdatePdS_S_S_i) ;  /* 0xfffffff8020c7950 */ /* 0x000fec0003c3ffff */
.L_x_26:
        /* <DEDUP_REMOVED lines=11> */
.L_x_64:


//--------------------- .text._Z12consMomentumPdS_S_iS_ --------------------------
	.section	.text._Z12consMomentumPdS_S_iS_,"ax",@progbits
	.align	128
        .global         _Z12consMomentumPdS_S_iS_
        .type           _Z12consMomentumPdS_S_iS_,@function
        .size           _Z12consMomentumPdS_S_iS_,(.L_x_66 - _Z12consMomentumPdS_S_iS_)
        .other          _Z12consMomentumPdS_S_iS_,@"STO_CUDA_ENTRY STV_DEFAULT"
_Z12consMomentumPdS_S_iS_:
.text._Z12consMomentumPdS_S_iS_:
[----:B------:R-:W-:Y:S08]  /*0000*/  LDC R1, c[0x0][0x37c] ;  /* 0x0000df00ff017b82 */ /* 0x000ff00000000800 */
[----:B------:R-:W0:Y:S02]  /*0010*/  LDC R13, c[0x0][0x398] ;  /* 0x0000e600ff0d7b82 */ /* 0x000e240000000800 */
[----:B0-----:R-:W-:-:S13]  /*0020*/  ISETP.GE.AND P0, PT, R13, 0x3, PT ;  /* 0x000000030d00780c */ /* 0x001fda0003f06270 */
[----:B------:R-:W-:Y:S05]  /*0030*/  @!P0 EXIT ;  /* 0x000000000000894d */ /* 0x000fea0003800000 */
[----:B------:R-:W0:Y:S01]  /*0040*/  LDC.64 R10, c[0x0][0x380] ;  /* 0x0000e000ff0a7b82 */ /* 0x000e220000000a00 */
[----:B------:R-:W1:Y:S01]  /*0050*/  LDCU UR4, c[0x0][0x398] ;  /* 0x00007300ff0477ac */ /* 0x000e620008000800 */
[C---:B------:R-:W-:Y:S02]  /*0060*/  IMAD.SHL.U32 R4, R13.reuse, 0x2, RZ ;  /* 0x000000020d047824 */ /* 0x040fe400078e00ff */
[----:B------:R-:W-:Y:S01]  /*0070*/  IMAD.MOV R3, RZ, RZ, -R13 ;  /* 0x000000ffff037224 */ /* 0x000fe200078e0a0d */
[----:B------:R-:W2:Y:S03]  /*0080*/  LDCU.64 UR6, c[0x0][0x358] ;  /* 0x00006b00ff0677ac */ /* 0x000ea60008000a00 */
[----:B------:R-:W3:Y:S01]  /*0090*/  LDC.64 R14, c[0x0][0x380] ;  /* 0x0000e000ff0e7b82 */ /* 0x000ee20000000a00 */
[----:B------:R-:W4:Y:S01]  /*00a0*/  LDCU.64 UR12, c[0x0][0x388] ;  /* 0x00007100ff0c77ac */ /* 0x000f220008000a00 */
[----:B------:R-:W0:Y:S01]  /*00b0*/  LDCU.64 UR14, c[0x0][0x380] ;  /* 0x00007000ff0e77ac */ /* 0x000e220008000a00 */
[----:B------:R-:W0:Y:S01]  /*00c0*/  LDCU.64 UR10, c[0x0][0x390] ;  /* 0x00007200ff0a77ac */ /* 0x000e220008000a00 */
[----:B-1----:R-:W-:Y:S01]  /*00d0*/  IMAD.U32 R2, RZ, RZ, UR4 ;  /* 0x00000004ff027e24 */ /* 0x002fe2000f8e00ff */
[----:B------:R-:W-:Y:S01]  /*00e0*/  UMOV UR9, 0x10 ;  /* 0x0000001000097882 */ /* 0x000fe20000000000 */
[----:B------:R-:W-:Y:S01]  /*00f0*/  UMOV UR4, URZ ;  /* 0x000000ff00047c82 */ /* 0x000fe20008000000 */
[----:B0-----:R-:W-:-:S04]  /*0100*/  IMAD.WIDE.U32 R12, R13, 0x8, R10 ;  /* 0x000000080d0c7825 */ /* 0x001fc800078e000a */
[----:B--2-4-:R-:W-:-:S07]  /*0110*/  IMAD.WIDE.U32 R10, R4, 0x8, R10 ;  /* 0x00000008040a7825 */ /* 0x014fce00078e000a */
.L_x_37:
[----:B------:R-:W-:-:S04]  /*0120*/  UIADD3 UR5, UP0, UPT, UR9, UR10, URZ ;  /* 0x0000000a09057290 */ /* 0x000fc8000ff1e0ff */
[----:B------:R-:W-:Y:S02]  /*0130*/  UIADD3.X UR8, UPT, UPT, UR4, UR11, URZ, UP0, !UPT ;  /* 0x0000000b04087290 */ /* 0x000fe400087fe4ff */
[----:B0-----:R-:W-:-:S04]  /*0140*/  IMAD.U32 R26, RZ, RZ, UR5 ;  /* 0x00000005ff1a7e24 */ /* 0x001fc8000f8e00ff */
[----:B------:R-:W-:-:S05]  /*0150*/  IMAD.U32 R27, RZ, RZ, UR8 ;  /* 0x00000008ff1b7e24 */ /* 0x000fca000f8e00ff */
[----:B-12---:R-:W2:Y:S01]  /*0160*/  LDG.E.64 R6, desc[UR6][R26.64] ;  /* 0x000000061a067981 */ /* 0x006ea2000c1e1b00 */
[----:B------:R-:W-:-:S05]  /*0170*/  VIADD R3, R3, 0x1 ;  /* 0x0000000103037836 */ /* 0x000fca0000000000 */
[----:B------:R-:W-:Y:S01]  /*0180*/  ISETP.NE.AND P1, PT, R3, -0x2, PT ;  /* 0xfffffffe0300780c */ /* 0x000fe20003f25270 */
[----:B--2---:R-:W-:-:S14]  /*0190*/  DSETP.NEU.AND P0, PT, R6, 2, PT ;  /* 0x400000000600742a */ /* 0x004fdc0003f0d000 */
[----:B------:R-:W-:Y:S05]  /*01a0*/  @P0 BRA `(.L_x_27) ;  /* 0x0000000400640947 */ /* 0x000fea0003800000 */
[----:B------:R-:W0:Y:S01]  /*01b0*/  LDC.64 R22, c[0x0][0x388] ;  /* 0x0000e200ff167b82 */ /* 0x000e220000000a00 */
[----:B------:R-:W-:Y:S01]  /*01c0*/  UIADD3 UR5, UP0, UPT, UR9, UR12, URZ ;  /* 0x0000000c09057290 */ /* 0x000fe2000ff1e0ff */
[----:B------:R1:W-:Y:S03]  /*01d0*/  STG.E.64 desc[UR6][R26.64], RZ ;  /* 0x000000ff1a007986 */ /* 0x0003e6000c101b06 */
[----:B------:R-:W-:Y:S02]  /*01e0*/  UIADD3.X UR8, UPT, UPT, UR4, UR13, URZ, UP0, !UPT ;  /* 0x0000000d04087290 */ /* 0x000fe400087fe4ff */
[----:B------:R-:W-:-:S04]  /*01f0*/  IMAD.U32 R20, RZ, RZ, UR5 ;  /* 0x00000005ff147e24 */ /* 0x000fc8000f8e00ff */
[----:B------:R-:W-:-:S05]  /*0200*/  IMAD.U32 R21, RZ, RZ, UR8 ;  /* 0x00000008ff157e24 */ /* 0x000fca000f8e00ff */
[----:B------:R-:W2:Y:S04]  /*0210*/  LDG.E.64 R8, desc[UR6][R20.64] ;  /* 0x0000000614087981 */ /* 0x000ea8000c1e1b00 */
[----:B0-----:R-:W2:Y:S02]  /*0220*/  LDG.E.64 R22, desc[UR6][R22.64] ;  /* 0x0000000616167981 */ /* 0x001ea4000c1e1b00 */
[----:B--2---:R-:W-:-:S06]  /*0230*/  DADD R16, R22, R8 ;  /* 0x0000000016107229 */ /* 0x004fcc0000000008 */
[----:B------:R-:W0:Y:S04]  /*0240*/  MUFU.RCP64H R7, R17 ;  /* 0x0000001100077308 */ /* 0x000e280000001800 */
[----:B------:R-:W-:-:S06]  /*0250*/  VIADD R6, R17, 0x300402 ;  /* 0x0030040211067836 */ /* 0x000fcc0000000000 */
[----:B0-----:R-:W-:-:S08]  /*0260*/  DFMA R18, -R16, R6, 1 ;  /* 0x3ff000001012742b */ /* 0x001fd00000000106 */
[----:B------:R-:W-:Y:S01]  /*0270*/  DFMA R18, R18, R18, R18 ;  /* 0x000000121212722b */ /* 0x000fe20000000012 */
[----:B------:R-:W-:-:S07]  /*0280*/  FSETP.GEU.AND P0, PT, |R6|, 5.8789094863358348022e-39, PT ;  /* 0x004004020600780b */ /* 0x000fce0003f0e200 */
[----:B------:R-:W-:-:S08]  /*0290*/  DFMA R18, R6, R18, R6 ;  /* 0x000000120612722b */ /* 0x000fd00000000006 */
[----:B------:R-:W-:-:S08]  /*02a0*/  DFMA R24, -R16, R18, 1 ;  /* 0x3ff000001018742b */ /* 0x000fd00000000112 */
[----:B------:R-:W-:Y:S01]  /*02b0*/  DFMA R18, R18, R24, R18 ;  /* 0x000000181212722b */ /* 0x000fe20000000012 */
[----:B-1----:R-:W-:Y:S10]  /*02c0*/  @P0 BRA `(.L_x_28) ;  /* 0x0000000000100947 */ /* 0x002ff40003800000 */
[----:B------:R-:W-:Y:S02]  /*02d0*/  LOP3.LUT R0, R17, 0x7fffffff, RZ, 0xc0, !PT ;  /* 0x7fffffff11007812 */ /* 0x000fe400078ec0ff */
[----:B------:R-:W-:-:S03]  /*02e0*/  MOV R6, 0x310 ;  /* 0x0000031000067802 */ /* 0x000fc60000000f00 */
[----:B------:R-:W-:-:S07]  /*02f0*/  VIADD R0, R0, 0xfff00000 ;  /* 0xfff0000000007836 */ /* 0x000fce0000000000 */
[----:B---3--:R-:W-:Y:S05]  /*0300*/  CALL.REL.NOINC `($__internal_3_$__cuda_sm20_dblrcp_rn_slowpath_v3) ;  /* 0x0000000c00887944 */ /* 0x008fea0003c00000 */
.L_x_28:
[----:B------:R-:W-:Y:S01]  /*0310*/  UIADD3 UR5, UP0, UPT, UR9, UR14, URZ ;  /* 0x0000000e09057290 */ /* 0x000fe2000ff1e0ff */
[----:B------:R-:W0:Y:S03]  /*0320*/  LDC.64 R6, c[0x0][0x380] ;  /* 0x0000e000ff067b82 */ /* 0x000e260000000a00 */
[----:B------:R-:W-:Y:S02]  /*0330*/  UIADD3.X UR8, UPT, UPT, UR4, UR15, URZ, UP0, !UPT ;  /* 0x0000000f04087290 */ /* 0x000fe400087fe4ff */
[----:B------:R-:W-:-:S04]  /*0340*/  IMAD.U32 R28, RZ, RZ, UR5 ;  /* 0x00000005ff1c7e24 */ /* 0x000fc8000f8e00ff */
[----:B------:R-:W-:-:S05]  /*0350*/  IMAD.U32 R29, RZ, RZ, UR8 ;  /* 0x00000008ff1d7e24 */ /* 0x000fca000f8e00ff */
[----:B------:R-:W2:Y:S04]  /*0360*/  LDG.E.64 R24, desc[UR6][R28.64] ;  /* 0x000000061c187981 */ /* 0x000ea8000c1e1b00 */
[----:B0-----:R-:W4:Y:S01]  /*0370*/  LDG.E.64 R16, desc[UR6][R6.64] ;  /* 0x0000000606107981 */ /* 0x001f22000c1e1b00 */
[----:B--2---:R-:W-:Y:S01]  /*0380*/  DMUL R8, R8, R24 ;  /* 0x0000001808087228 */ /* 0x004fe20000000000 */
[----:B------:R-:W0:Y:S07]  /*0390*/  LDC.64 R24, c[0x0][0x388] ;  /* 0x0000e200ff187b82 */ /* 0x000e2e0000000a00 */
[----:B----4-:R-:W-:-:S08]  /*03a0*/  DFMA R8, R22, R16, R8 ;  /* 0x000000101608722b */ /* 0x010fd00000000008 */
[----:B------:R-:W-:-:S07]  /*03b0*/  DMUL R26, R8, R18 ;  /* 0x00000012081a7228 */ /* 0x000fce0000000000 */
[----:B------:R1:W-:Y:S04]  /*03c0*/  STG.E.64 desc[UR6][R6.64], R26 ;  /* 0x0000001a06007986 */ /* 0x0003e8000c101b06 */
[----:B------:R-:W2:Y:S04]  /*03d0*/  LDG.E.64 R8, desc[UR6][R20.64] ;  /* 0x0000000614087981 */ /* 0x000ea8000c1e1b00 */
[----:B0-----:R-:W2:Y:S02]  /*03e0*/  LDG.E.64 R22, desc[UR6][R24.64] ;  /* 0x0000000618167981 */ /* 0x001ea4000c1e1b00 */
[----:B--2---:R-:W-:-:S06]  /*03f0*/  DADD R16, R22, R8 ;  /* 0x0000000016107229 */ /* 0x004fcc0000000008 */
[----:B------:R-:W0:Y:S04]  /*0400*/  MUFU.RCP64H R19, R17 ;  /* 0x0000001100137308 */ /* 0x000e280000001800 */
[----:B------:R-:W-:-:S05]  /*0410*/  VIADD R18, R17, 0x300402 ;  /* 0x0030040211127836 */ /* 0x000fca0000000000 */
[----:B------:R-:W-:Y:S01]  /*0420*/  FSETP.GEU.AND P0, PT, |R18|, 5.8789094863358348022e-39, PT ;  /* 0x004004021200780b */ /* 0x000fe20003f0e200 */
[----:B0-----:R-:W-:-:S08]  /*0430*/  DFMA R28, -R16, R18, 1 ;  /* 0x3ff00000101c742b */ /* 0x001fd00000000112 */
[----:B------:R-:W-:-:S08]  /*0440*/  DFMA R28, R28, R28, R28 ;  /* 0x0000001c1c1c722b */ /* 0x000fd0000000001c */
        /* <DEDUP_REMOVED lines=8> */
.L_x_29:
[----:B------:R-:W-:Y:S01]  /*04d0*/  IADD3 R25, PT, PT, R2, 0x2, RZ ;  /* 0x0000000202197810 */ /* 0x000fe20007ffe0ff */
[----:B------:R-:W2:Y:S04]  /*04e0*/  LDG.E.64 R16, desc[UR6][R12.64] ;  /* 0x000000060c107981 */ /* 0x000ea8000c1e1b00 */
[----:B---3--:R-:W-:-:S06]  /*04f0*/  IMAD.WIDE.U32 R24, R25, 0x8, R14 ;  /* 0x0000000819187825 */ /* 0x008fcc00078e000e */
[----:B------:R-:W3:Y:S01]  /*0500*/  LDG.E.64 R24, desc[UR6][R24.64] ;  /* 0x0000000618187981 */ /* 0x000ee2000c1e1b00 */
[----:B------:R-:W0:Y:S01]  /*0510*/  LDC.64 R6, c[0x0][0x388] ;  /* 0x0000e200ff067b82 */ /* 0x000e220000000a00 */
[----:B---3--:R-:W-:-:S08]  /*0520*/  DMUL R8, R8, R24 ;  /* 0x0000001808087228 */ /* 0x008fd00000000000 */
[----:B--2---:R-:W-:-:S08]  /*0530*/  DFMA R8, R22, R16, R8 ;  /* 0x000000101608722b */ /* 0x004fd00000000008 */
[----:B------:R-:W-:-:S07]  /*0540*/  DMUL R26, R8, R18 ;  /* 0x00000012081a7228 */ /* 0x000fce0000000000 */
[----:B------:R1:W-:Y:S04]  /*0550*/  STG.E.64 desc[UR6][R12.64], R26 ;  /* 0x0000001a0c007986 */ /* 0x0003e8000c101b06 */
        /* <DEDUP_REMOVED lines=15> */
[----:B------:R-:W-:Y:S05]  /*0650*/  CALL.REL.NOINC `($__internal_3_$__cuda_sm20_dblrcp_rn_slowpath_v3) ;  /* 0x0000000800b47944 */ /* 0x000fea0003c00000 */
.L_x_30:
[----:B------:R-:W-:Y:S01]  /*0660*/  VIADD R25, R4, 0x2 ;  /* 0x0000000204197836 */ /* 0x000fe20000000000 */
[----:B------:R-:W2:Y:S03]  /*0670*/  LDG.E.64 R16, desc[UR6][R10.64] ;  /* 0x000000060a107981 */ /* 0x000ea6000c1e1b00 */
[----:B------:R-:W-:-:S06]  /*0680*/  IMAD.WIDE.U32 R24, R25, 0x8, R14 ;  /* 0x0000000819187825 */ /* 0x000fcc00078e000e */
        /* <DEDUP_REMOVED lines=8> */
[----:B--2---:R-:W-:-:S07]  /*0710*/  DADD R16, R20, R16 ;  /* 0x0000000014107229 */ /* 0x004fce0000000010 */
[----:B------:R1:W-:Y:S01]  /*0720*/  STG.E.64 desc[UR6][R6.64], R16 ;  /* 0x0000001006007986 */ /* 0x0003e2000c101b06 */
[----:B------:R-:W-:Y:S05]  /*0730*/  BRA `(.L_x_31) ;  /* 0x0000000800647947 */ /* 0x000fea0003800000 */
.L_x_27:
[----:B------:R-:W-:-:S14]  /*0740*/  DSETP.NEU.AND P0, PT, R6, 4, PT ;  /* 0x401000000600742a */ /* 0x000fdc0003f0d000 */
[----:B------:R-:W-:Y:S05]  /*0750*/  @P0 BRA `(.L_x_32) ;  /* 0x0000000800540947 */ /* 0x000fea0003800000 */
[----:B------:R-:W0:Y:S01]  /*0760*/  LDC.64 R22, c[0x0][0x388] ;  /* 0x0000e200ff167b82 */ /* 0x000e220000000a00 */
[----:B------:R1:W-:Y:S04]  /*0770*/  STG.E.64 desc[UR6][R26.64], RZ ;  /* 0x000000ff1a007986 */ /* 0x0003e8000c101b06 */
[----:B0-----:R-:W2:Y:S04]  /*0780*/  LDG.E.64 R8, desc[UR6][R22.64+0x10] ;  /* 0x0000100616087981 */ /* 0x001ea8000c1e1b00 */
[----:B------:R-:W4:Y:S01]  /*0790*/  LDG.E.64 R18, desc[UR6][R22.64+0x8] ;  /* 0x0000080616127981 */ /* 0x000f22000c1e1b00 */
[----:B------:R-:W-:Y:S01]  /*07a0*/  IMAD.MOV.U32 R6, RZ, RZ, 0x1 ;  /* 0x00000001ff067424 */ /* 0x000fe200078e00ff */
[----:B--2---:R-:W0:Y:S01]  /*07b0*/  MUFU.RCP64H R7, R9 ;  /* 0x0000000900077308 */ /* 0x004e220000001800 */
[----:B----4-:R-:W-:-:S10]  /*07c0*/  DADD R18, R18, R8 ;  /* 0x0000000012127229 */ /* 0x010fd40000000008 */
[----:B------:R-:W-:Y:S01]  /*07d0*/  FSETP.GEU.AND P2, PT, |R19|, 6.5827683646048100446e-37, PT ;  /* 0x036000001300780b */ /* 0x000fe20003f4e200 */
[----:B0-----:R-:W-:-:S08]  /*07e0*/  DFMA R16, -R8, R6, 1 ;  /* 0x3ff000000810742b */ /* 0x001fd00000000106 */
[----:B------:R-:W-:-:S08]  /*07f0*/  DFMA R16, R16, R16, R16 ;  /* 0x000000101010722b */ /* 0x000fd00000000010 */
[----:B------:R-:W-:-:S08]  /*0800*/  DFMA R16, R6, R16, R6 ;  /* 0x000000100610722b */ /* 0x000fd00000000006 */
[----:B------:R-:W-:-:S08]  /*0810*/  DFMA R6, -R8, R16, 1 ;  /* 0x3ff000000806742b */ /* 0x000fd00000000110 */
[----:B------:R-:W-:-:S08]  /*0820*/  DFMA R6, R16, R6, R16 ;  /* 0x000000061006722b */ /* 0x000fd00000000010 */
[----:B------:R-:W-:-:S08]  /*0830*/  DMUL R16, R18, R6 ;  /* 0x0000000612107228 */ /* 0x000fd00000000000 */
[----:B------:R-:W-:-:S08]  /*0840*/  DFMA R20, -R8, R16, R18 ;  /* 0x000000100814722b */ /* 0x000fd00000000112 */
[----:B------:R-:W-:-:S10]  /*0850*/  DFMA R6, R6, R20, R16 ;  /* 0x000000140606722b */ /* 0x000fd40000000010 */
[----:B------:R-:W-:-:S05]  /*0860*/  FFMA R0, RZ, R9, R7 ;  /* 0x00000009ff007223 */ /* 0x000fca0000000007 */
[----:B------:R-:W-:-:S13]  /*0870*/  FSETP.GT.AND P0, PT, |R0|, 1.469367938527859385e-39, PT ;  /* 0x001000000000780b */ /* 0x000fda0003f04200 */
[----:B-1----:R-:W-:Y:S05]  /*0880*/  @P0 BRA P2, `(.L_x_33) ;  /* 0x0000000000080947 */ /* 0x002fea0001000000 */
[----:B------:R-:W-:-:S07]  /*0890*/  MOV R28, 0x8b0 ;  /* 0x000008b0001c7802 */ /* 0x000fce0000000f00 */
[----:B---3--:R-:W-:Y:S05]  /*08a0*/  CALL.REL.NOINC `($__internal_4_$__cuda_sm20_div_rn_f64_full) ;  /* 0x0000000800b87944 */ /* 0x008fea0003c00000 */
.L_x_33:
[----:B------:R-:W0:Y:S02]  /*08b0*/  LDC.64 R16, c[0x0][0x3a0] ;  /* 0x0000e800ff107b82 */ /* 0x000e240000000a00 */
[----:B0-----:R-:W2:Y:S01]  /*08c0*/  LDG.E.64 R8, desc[UR6][R16.64+0x8] ;  /* 0x0000080610087981 */ /* 0x001ea2000c1e1b00 */
[----:B------:R-:W-:Y:S01]  /*08d0*/  LOP3.LUT R19, R7, 0x7fffffff, RZ, 0xc0, !PT ;  /* 0x7fffffff07137812 */ /* 0x000fe200078ec0ff */
[----:B------:R-:W-:Y:S01]  /*08e0*/  IMAD.MOV.U32 R18, RZ, RZ, R6 ;  /* 0x000000ffff127224 */ /* 0x000fe200078e0006 */
[----:B------:R-:W-:Y:S01]  /*08f0*/  UIADD3 UR5, UP0, UPT, UR9, UR12, URZ ;  /* 0x0000000c09057290 */ /* 0x000fe2000ff1e0ff */
[----:B------:R-:W-:Y:S01]  /*0900*/  IMAD.MOV.U32 R20, RZ, RZ, RZ ;  /* 0x000000ffff147224 */ /* 0x000fe200078e00ff */
[----:B------:R-:W-:Y:S02]  /*0910*/  ISETP.GE.U32.AND P0, PT, R19, 0x100000, PT ;  /* 0x001000001300780c */ /* 0x000fe40003f06070 */
[----:B------:R-:W-:Y:S01]  /*0920*/  UIADD3.X UR8, UPT, UPT, UR4, UR13, URZ, UP0, !UPT ;  /* 0x0000000d04087290 */ /* 0x000fe200087fe4ff */
[----:B------:R-:W-:-:S10]  /*0930*/  DMUL R24, R18, 1.80143985094819840000e+16 ;  /* 0x4350000012187828 */ /* 0x000fd40000000000 */
[----:B------:R-:W-:Y:S02]  /*0940*/  SEL R19, R25, R19, !P0 ;  /* 0x0000001319137207 */ /* 0x000fe40004000000 */
[----:B------:R-:W-:Y:S02]  /*0950*/  SEL R24, R24, R6, !P0 ;  /* 0x0000000618187207 */ /* 0x000fe40004000000 */
[----:B------:R-:W-:-:S04]  /*0960*/  LEA.HI R0, R19, 0xfffffc02, RZ, 0xc ;  /* 0xfffffc0213007811 */ /* 0x000fc800078f60ff */
[----:B------:R-:W-:-:S05]  /*0970*/  I2FP.F32.S32 R0, R0 ;  /* 0x0000000000007245 */ /* 0x000fca0000201400 */
[----:B------:R-:W-:-:S06]  /*0980*/  FMUL R0, R0, 0.3333333432674407959 ;  /* 0x3eaaaaab00007820 */ /* 0x000fcc0000400000 */
[----:B------:R-:W0:Y:S02]  /*0990*/  F2I.NTZ R0, R0 ;  /* 0x0000000000007305 */ /* 0x000e240000203100 */
[----:B0-----:R-:W-:-:S06]  /*09a0*/  IMAD R25, R0, -0x300000, R19 ;  /* 0xffd0000000197824 */ /* 0x001fcc00078e0213 */
[----:B------:R-:W0:Y:S08]  /*09b0*/  F2F.F32.F64 R5, R24 ;  /* 0x0000001800057310 */ /* 0x000e300000301000 */
[----:B0-----:R-:W0:Y:S02]  /*09c0*/  MUFU.LG2 R5, R5 ;  /* 0x0000000500057308 */ /* 0x001e240000000c00 */
[----:B0-----:R-:W-:-:S06]  /*09d0*/  FMUL R5, R5, 0.3333333432674407959 ;  /* 0x3eaaaaab05057820 */ /* 0x001fcc0000400000 */
[----:B------:R0:W1:Y:S02]  /*09e0*/  MUFU.EX2 R18, R5 ;  /* 0x0000000500127308 */ /* 0x0000640000000800 */
[C---:B0-----:R-:W-:Y:S02]  /*09f0*/  VIADD R5, R0.reuse, 0xfee ;  /* 0x00000fee00057836 */ /* 0x041fe40000000000 */
[----:B------:R-:W-:-:S04]  /*0a00*/  @P0 VIADD R5, R0, 0x100000 ;  /* 0x0010000000050836 */ /* 0x000fc80000000000 */
[----:B-1----:R-:W0:Y:S02]  /*0a10*/  F2F.F64.F32 R18, R18 ;  /* 0x0000001200127310 */ /* 0x002e240000201800 */
[----:B0-----:R-:W-:-:S10]  /*0a20*/  DMUL R22, R18, R18 ;  /* 0x0000001212167228 */ /* 0x001fd40000000000 */
[----:B------:R-:W-:Y:S02]  /*0a30*/  VIADD R29, R23, 0x100000 ;  /* 0x00100000171d7836 */ /* 0x000fe40000000000 */
[----:B------:R-:W-:Y:S01]  /*0a40*/  IMAD.MOV.U32 R28, RZ, RZ, R22 ;  /* 0x000000ffff1c7224 */ /* 0x000fe200078e0016 */
[----:B------:R-:W-:-:S05]  /*0a50*/  DFMA R22, -R18, R22, R24 ;  /* 0x000000161216722b */ /* 0x000fca0000000118 */
[----:B------:R-:W-:-:S06]  /*0a60*/  DFMA R28, R18, R28, R24 ;  /* 0x0000001c121c722b */ /* 0x000fcc0000000018 */
[----:B------:R-:W0:Y:S02]  /*0a70*/  MUFU.RCP64H R21, R29 ;  /* 0x0000001d00157308 */ /* 0x000e240000001800 */
[----:B0-----:R-:W-:-:S08]  /*0a80*/  DFMA R26, -R28, R20, 1 ;  /* 0x3ff000001c1a742b */ /* 0x001fd00000000114 */
[----:B------:R-:W-:-:S08]  /*0a90*/  DFMA R26, R26, R26, R26 ;  /* 0x0000001a1a1a722b */ /* 0x000fd0000000001a */
[----:B------:R-:W-:Y:S02]  /*0aa0*/  DFMA R26, R20, R26, R20 ;  /* 0x0000001a141a722b */ /* 0x000fe40000000014 */
[----:B------:R-:W-:-:S06]  /*0ab0*/  DADD R20, R6, R6 ;  /* 0x0000000006147229 */ /* 0x000fcc0000000006 */
[----:B------:R-:W-:Y:S02]  /*0ac0*/  DMUL R22, R26, R22 ;  /* 0x000000161a167228 */ /* 0x000fe40000000000 */
[----:B------:R-:W-:-:S06]  /*0ad0*/  DSETP.NE.AND P0, PT, R20, R6, PT ;  /* 0x000000061400722a */ /* 0x000fcc0003f05000 */
[----:B------:R-:W-:Y:S02]  /*0ae0*/  DFMA R18, R18, R22, R18 ;  /* 0x000000161212722b */ /* 0x000fe40000000012 */
[----:B------:R-:W0:Y:S08]  /*0af0*/  LDC.64 R22, c[0x0][0x388] ;  /* 0x0000e200ff167b82 */ /* 0x000e300000000a00 */
[----:B------:R-:W-:Y:S01]  /*0b00*/  IMAD R5, R5, 0x100000, R19 ;  /* 0x0010000005057824 */ /* 0x000fe200078e0213 */
[----:B------:R-:W-:-:S04]  /*0b10*/  FSEL R18, R20, R18, !P0 ;  /* 0x0000001214127208 */ /* 0x000fc80004000000 */
[----:B------:R-:W-:-:S04]  /*0b20*/  LOP3.LUT R5, R5, 0x80000000, R7, 0xb8, !PT ;  /* 0x8000000005057812 */ /* 0x000fc800078eb807 */
[----:B------:R-:W-:-:S06]  /*0b30*/  FSEL R19, R21, R5, !P0 ;  /* 0x0000000515137208 */ /* 0x000fcc0004000000 */
[----:B--2---:R-:W-:Y:S01]  /*0b40*/  DMUL R18, R8, R18 ;  /* 0x0000001208127228 */ /* 0x004fe20000000000 */
[----:B------:R-:W-:Y:S01]  /*0b50*/  IMAD.U32 R8, RZ, RZ, UR5 ;  /* 0x00000005ff087e24 */ /* 0x000fe2000f8e00ff */
[----:B------:R-:W-:-:S05]  /*0b60*/  MOV R9, UR8 ;  /* 0x0000000800097c02 */ /* 0x000fca0008000f00 */
[----:B------:R1:W-:Y:S04]  /*0b70*/  STG.E.64 desc[UR6][R16.64], R18 ;  /* 0x0000001210007986 */ /* 0x0003e8000c101b06 */
[----:B------:R-:W1:Y:S04]  /*0b80*/  LDG.E.64 R20, desc[UR6][R8.64] ;  /* 0x0000000608147981 */ /* 0x000e68000c1e1b00 */
[----:B0-----:R-:W1:Y:S02]  /*0b90*/  LDG.E.64 R22, desc[UR6][R22.64+0x8] ;  /* 0x0000080616167981 */ /* 0x001e64000c1e1b00 */
[----:B-1----:R-:W-:-:S06]  /*0ba0*/  DADD R16, R22, R20 ;  /* 0x0000000016107229 */ /* 0x002fcc0000000014 */
        /* <DEDUP_REMOVED lines=8> */
[----:B------:R-:W-:Y:S10]  /*0c30*/  @P0 BRA `(.L_x_34) ;  /* 0x0000000000100947 */ /* 0x000ff40003800000 */
[----:B------:R-:W-:Y:S02]  /*0c40*/  LOP3.LUT R0, R17, 0x7fffffff, RZ, 0xc0, !PT ;  /* 0x7fffffff11007812 */ /* 0x000fe400078ec0ff */
[----:B------:R-:W-:-:S03]  /*0c50*/  MOV R6, 0xc80 ;  /* 0x00000c8000067802 */ /* 0x000fc60000000f00 */
[----:B------:R-:W-:-:S07]  /*0c60*/  VIADD R0, R0, 0xfff00000 ;  /* 0xfff0000000007836 */ /* 0x000fce0000000000 */
[----:B---3--:R-:W-:Y:S05]  /*0c70*/  CALL.REL.NOINC `($__internal_3_$__cuda_sm20_dblrcp_rn_slowpath_v3) ;  /* 0x00000004002c7944 */ /* 0x008fea0003c00000 */
.L_x_34:
        /* <DEDUP_REMOVED lines=28> */
.L_x_35:
[----:B------:R-:W-:Y:S01]  /*0e40*/  VIADD R27, R2, 0x2 ;  /* 0x00000002021b7836 */ /* 0x000fe20000000000 */
[----:B------:R-:W2:Y:S03]  /*0e50*/  LDG.E.64 R16, desc[UR6][R12.64+0x8] ;  /* 0x000008060c107981 */ /* 0x000ea6000c1e1b00 */
[----:B---3--:R-:W-:-:S05]  /*0e60*/  IMAD.WIDE.U32 R26, R27, 0x8, R14 ;  /* 0x000000081b1a7825 */ /* 0x008fca00078e000e */
[----:B------:R-:W3:Y:S02]  /*0e70*/  LDG.E.64 R6, desc[UR6][R26.64] ;  /* 0x000000061a067981 */ /* 0x000ee4000c1e1b00 */
[----:B---3--:R-:W-:Y:S01]  /*0e80*/  DMUL R20, R20, R6 ;  /* 0x0000000614147228 */ /* 0x008fe20000000000 */
[----:B------:R-:W0:Y:S07]  /*0e90*/  LDC.64 R6, c[0x0][0x388] ;  /* 0x0000e200ff067b82 */ /* 0x000e2e0000000a00 */
        /* <DEDUP_REMOVED lines=19> */
.L_x_36:
[----:B------:R-:W-:Y:S01]  /*0fd0*/  VIADD R25, R4, 0x2 ;  /* 0x0000000204197836 */ /* 0x000fe20000000000 */
[----:B------:R-:W2:Y:S03]  /*0fe0*/  LDG.E.64 R16, desc[UR6][R10.64+0x8] ;  /* 0x000008060a107981 */ /* 0x000ea6000c1e1b00 */
[----:B------:R-:W-:-:S05]  /*0ff0*/  IMAD.WIDE.U32 R24, R25, 0x8, R14 ;  /* 0x0000000819187825 */ /* 0x000fca00078e000e */
[----:B------:R-:W3:Y:S02]  /*1000*/  LDG.E.64 R6, desc[UR6][R24.64] ;  /* 0x0000000618067981 */ /* 0x000ee4000c1e1b00 */
[----:B---3--:R-:W-:Y:S01]  /*1010*/  DMUL R20, R20, R6 ;  /* 0x0000000614147228 */ /* 0x008fe20000000000 */
[----:B------:R-:W0:Y:S07]  /*1020*/  LDC.64 R6, c[0x0][0x388] ;  /* 0x0000e200ff067b82 */ /* 0x000e2e0000000a00 */
[----:B--2---:R-:W-:-:S08]  /*1030*/  DFMA R16, R22, R16, R20 ;  /* 0x000000101610722b */ /* 0x004fd00000000014 */
[----:B------:R-:W-:-:S07]  /*1040*/  DMUL R16, R16, R18 ;  /* 0x0000001210107228 */ /* 0x000fce0000000000 */
[----:B------:R2:W-:Y:S04]  /*1050*/  STG.E.64 desc[UR6][R10.64+0x8], R16 ;  /* 0x000008100a007986 */ /* 0x0005e8000c101b06 */
[----:B------:R-:W3:Y:S04]  /*1060*/  LDG.E.64 R8, desc[UR6][R8.64] ;  /* 0x0000000608087981 */ /* 0x000ee8000c1e1b00 */
[----:B0-----:R-:W3:Y:S02]  /*1070*/  LDG.E.64 R18, desc[UR6][R6.64+0x8] ;  /* 0x0000080606127981 */ /* 0x001ee4000c1e1b00 */
[----:B---3--:R-:W-:-:S07]  /*1080*/  DADD R18, R8, R18 ;  /* 0x0000000008127229 */ /* 0x008fce0000000012 */
[----:B------:R2:W-:Y:S01]  /*1090*/  STG.E.64 desc[UR6][R6.64+0x8], R18 ;  /* 0x0000081206007986 */ /* 0x0005e2000c101b06 */
[----:B------:R-:W-:Y:S05]  /*10a0*/  BRA `(.L_x_31) ;  /* 0x0000000000087947 */ /* 0x000fea0003800000 */
.L_x_32:
[----:B------:R-:W-:-:S14]  /*10b0*/  DSETP.NEU.AND P0, PT, R6, 3, PT ;  /* 0x400800000600742a */ /* 0x000fdc0003f0d000 */
[----:B------:R0:W-:Y:S02]  /*10c0*/  @!P0 STG.E.64 desc[UR6][R26.64], RZ ;  /* 0x000000ff1a008986 */ /* 0x0001e4000c101b06 */
.L_x_31:
[----:B------:R-:W-:Y:S01]  /*10d0*/  UIADD3 UR9, UP0, UPT, UR9, 0x8, URZ ;  /* 0x0000000809097890 */ /* 0x000fe2000ff1e0ff */
[----:B------:R-:W-:Y:S01]  /*10e0*/  VIADD R4, R4, 0x1 ;  /* 0x0000000104047836 */ /* 0x000fe20000000000 */
[----:B------:R-:W-:Y:S02]  /*10f0*/  IADD3 R2, PT, PT, R2, 0x1, RZ ;  /* 0x0000000102027810 */ /* 0x000fe40007ffe0ff */
[----:B------:R-:W-:Y:S01]  /*1100*/  UIADD3.X UR4, UPT, UPT, URZ, UR4, URZ, UP0, !UPT ;  /* 0x00000004ff047290 */ /* 0x000fe200087fe4ff */
[----:B------:R-:W-:Y:S11]  /*1110*/  @P1 BRA `(.L_x_37) ;  /* 0xfffffff000001947 */ /* 0x000ff6000383ffff */
[----:B------:R-:W-:Y:S05]  /*1120*/  EXIT ;  /* 0x000000000000794d */ /* 0x000fea0003800000 */
        .weak           $__internal_3_$__cuda_sm20_dblrcp_rn_slowpath_v3
        .type           $__internal_3_$__cuda_sm20_dblrcp_rn_slowpath_v3,@function
        .size           $__internal_3_$__cuda_sm20_dblrcp_rn_slowpath_v3,($__internal_4_$__cuda_sm20_div_rn_f64_full - $__internal_3_$__cuda_sm20_dblrcp_rn_slowpath_v3)
$__internal_3_$__cuda_sm20_dblrcp_rn_slowpath_v3:
[----:B------:R-:W-:-:S14]  /*1130*/  DSETP.GTU.AND P0, PT, |R16|, +INF , PT ;  /* 0x7ff000001000742a */ /* 0x000fdc0003f0c200 */
        /* <DEDUP_REMOVED lines=11> */
[----:B------:R-:W0:Y:S01]  /*11f0*/  MUFU.RCP64H R19, R25 ;  /* 0x0000001900137308 */ /* 0x000e220000001800 */
[----:B------:R-:W-:-:S06]  /*1200*/  IMAD.MOV.U32 R18, RZ, RZ, R0 ;  /* 0x000000ffff127224 */ /* 0x000fcc00078e0000 */
        /* <DEDUP_REMOVED lines=10> */
.L_x_40:
[----:B------:R-:W-:Y:S01]  /*12b0*/  DMUL R24, R16, 8.11296384146066816958e+31 ;  /* 0x4690000010187828 */ /* 0x000fe20000000000 */
[----:B------:R-:W-:-:S05]  /*12c0*/  IMAD.MOV.U32 R16, RZ, RZ, R0 ;  /* 0x000000ffff107224 */ /* 0x000fca00078e0000 */
        /* <DEDUP_REMOVED lines=8> */
.L_x_38:
[----:B------:R-:W-:Y:S01]  /*1350*/  LOP3.LUT R19, R17, 0x80000, RZ, 0xfc, !PT ;  /* 0x0008000011137812 */ /* 0x000fe200078efcff */
[----:B------:R-:W-:-:S07]  /*1360*/  IMAD.MOV.U32 R18, RZ, RZ, R16 ;  /* 0x000000ffff127224 */ /* 0x000fce00078e0010 */
.L_x_39:
[----:B------:R-:W-:-:S04]  /*1370*/  IMAD.MOV.U32 R7, RZ, RZ, 0x0 ;  /* 0x00000000ff077424 */ /* 0x000fc800078e00ff */
[----:B------:R-:W-:Y:S05]  /*1380*/  RET.REL.NODEC R6 `(_Z12consMomentumPdS_S_iS_) ;  /* 0xffffffec061c7950 */ /* 0x000fea0003c3ffff */
        .weak           $__internal_4_$__cuda_sm20_div_rn_f64_full
        .type           $__internal_4_$__cuda_sm20_div_rn_f64_full,@function
        .size           $__internal_4_$__cuda_sm20_div_rn_f64_full,(.L_x_66 - $__internal_4_$__cuda_sm20_div_rn_f64_full)
$__internal_4_$__cuda_sm20_div_rn_f64_full:
[C---:B------:R-:W-:Y:S01]  /*1390*/  FSETP.GEU.AND P0, PT, |R9|.reuse, 1.469367938527859385e-39, PT ;  /* 0x001000000900780b */ /* 0x040fe20003f0e200 */
[----:B------:R-:W-:Y:S01]  /*13a0*/  IMAD.MOV.U32 R22, RZ, RZ, 0x1 ;  /* 0x00000001ff167424 */ /* 0x000fe200078e00ff */
[C---:B------:R-:W-:Y:S01]  /*13b0*/  LOP3.LUT R16, R9.reuse, 0x800fffff, RZ, 0xc0, !PT ;  /* 0x800fffff09107812 */ /* 0x040fe200078ec0ff */
[----:B------:R-:W-:Y:S01]  /*13c0*/  IMAD.MOV.U32 R5, RZ, RZ, 0x1ca00000 ;  /* 0x1ca00000ff057424 */ /* 0x000fe200078e00ff */
[----:B------:R-:W-:Y:S02]  /*13d0*/  LOP3.LUT R27, R9, 0x7ff00000, RZ, 0xc0, !PT ;  /* 0x7ff00000091b7812 */ /* 0x000fe400078ec0ff */
[----:B------:R-:W-:Y:S01]  /*13e0*/  LOP3.LUT R17, R16, 0x3ff00000, RZ, 0xfc, !PT ;  /* 0x3ff0000010117812 */ /* 0x000fe200078efcff */
[----:B------:R-:W-:-:S06]  /*13f0*/  IMAD.MOV.U32 R16, RZ, RZ, R8 ;  /* 0x000000ffff107224 */ /* 0x000fcc00078e0008 */
[----:B------:R-:W-:-:S06]  /*1400*/  @!P0 DMUL R16, R8, 8.98846567431157953865e+307 ;  /* 0x7fe0000008108828 */ /* 0x000fcc0000000000 */
[----:B------:R-:W0:Y:S02]  /*1410*/  MUFU.RCP64H R23, R17 ;  /* 0x0000001100177308 */ /* 0x000e240000001800 */
[----:B0-----:R-:W-:-:S08]  /*1420*/  DFMA R6, R22, -R16, 1 ;  /* 0x3ff000001606742b */ /* 0x001fd00000000810 */
[----:B------:R-:W-:-:S08]  /*1430*/  DFMA R6, R6, R6, R6 ;  /* 0x000000060606722b */ /* 0x000fd00000000006 */
[----:B------:R-:W-:Y:S01]  /*1440*/  DFMA R22, R22, R6, R22 ;  /* 0x000000061616722b */ /* 0x000fe20000000016 */
[----:B------:R-:W-:Y:S01]  /*1450*/  MOV R7, R19 ;  /* 0x0000001300077202 */ /* 0x000fe20000000f00 */
[----:B------:R-:W-:-:S03]  /*1460*/  IMAD.MOV.U32 R6, RZ, RZ, R18 ;  /* 0x000000ffff067224 */ /* 0x000fc600078e0012 */
[----:B------:R-:W-:Y:S01]  /*1470*/  LOP3.LUT R26, R7, 0x7ff00000, RZ, 0xc0, !PT ;  /* 0x7ff00000071a7812 */ /* 0x000fe200078ec0ff */
[----:B------:R-:W-:Y:S02]  /*1480*/  IMAD.MOV.U32 R18, RZ, RZ, R6 ;  /* 0x000000ffff127224 */ /* 0x000fe400078e0006 */
[----:B------:R-:W-:Y:S01]  /*1490*/  DFMA R20, R22, -R16, 1 ;  /* 0x3ff000001614742b */ /* 0x000fe20000000810 */
[----:B------:R-:W-:Y:S01]  /*14a0*/  ISETP.GE.U32.AND P2, PT, R26, R27, PT ;  /* 0x0000001b1a00720c */ /* 0x000fe20003f46070 */
[----:B------:R-:W-:-:S03]  /*14b0*/  IMAD.MOV.U32 R0, RZ, RZ, R26 ;  /* 0x000000ffff007224 */ /* 0x000fc600078e001a */
[----:B------:R-:W-:Y:S02]  /*14c0*/  SEL R19, R5, 0x63400000, !P2 ;  /* 0x6340000005137807 */ /* 0x000fe40005000000 */
[----:B------:R-:W-:Y:S01]  /*14d0*/  FSETP.GEU.AND P2, PT, |R7|, 1.469367938527859385e-39, PT ;  /* 0x001000000700780b */ /* 0x000fe20003f4e200 */
[----:B------:R-:W-:Y:S01]  /*14e0*/  DFMA R20, R22, R20, R22 ;  /* 0x000000141614722b */ /* 0x000fe20000000016 */
[----:B------:R-:W-:-:S11]  /*14f0*/  LOP3.LUT R19, R19, 0x800fffff, R7, 0xf8, !PT ;  /* 0x800fffff13137812 */ /* 0x000fd600078ef807 */
[----:B------:R-:W-:Y:S05]  /*1500*/  @P2 BRA `(.L_x_41) ;  /* 0x0000000000202947 */ /* 0x000fea0003800000 */
[----:B------:R-:W-:Y:S01]  /*1510*/  LOP3.LUT R23, R9, 0x7ff00000, RZ, 0xc0, !PT ;  /* 0x7ff0000009177812 */ /* 0x000fe200078ec0ff */
[----:B------:R-:W-:-:S03]  /*1520*/  IMAD.MOV.U32 R22, RZ, RZ, RZ ;  /* 0x000000ffff167224 */ /* 0x000fc600078e00ff */
[----:B------:R-:W-:-:S04]  /*1530*/  ISETP.GE.U32.AND P2, PT, R26, R23, PT ;  /* 0x000000171a00720c */ /* 0x000fc80003f46070 */
[----:B------:R-:W-:-:S04]  /*1540*/  SEL R23, R5, 0x63400000, !P2 ;  /* 0x6340000005177807 */ /* 0x000fc80005000000 */
[----:B------:R-:W-:-:S04]  /*1550*/  LOP3.LUT R23, R23, 0x80000000, R7, 0xf8, !PT ;  /* 0x8000000017177812 */ /* 0x000fc800078ef807 */
[----:B------:R-:W-:-:S06]  /*1560*/  LOP3.LUT R23, R23, 0x100000, RZ, 0xfc, !PT ;  /* 0x0010000017177812 */ /* 0x000fcc00078efcff */
[----:B------:R-:W-:-:S10]  /*1570*/  DFMA R18, R18, 2, -R22 ;  /* 0x400000001212782b */ /* 0x000fd40000000816 */
[----:B------:R-:W-:-:S07]  /*1580*/  LOP3.LUT R0, R19, 0x7ff00000, RZ, 0xc0, !PT ;  /* 0x7ff0000013007812 */ /* 0x000fce00078ec0ff */
.L_x_41:
[----:B------:R-:W-:Y:S01]  /*1590*/  DMUL R22, R20, R18 ;  /* 0x0000001214167228 */ /* 0x000fe20000000000 */
[----:B------:R-:W-:-:S07]  /*15a0*/  @!P0 LOP3.LUT R27, R17, 0x7ff00000, RZ, 0xc0, !PT ;  /* 0x7ff00000111b8812 */ /* 0x000fce00078ec0ff */
[----:B------:R-:W-:-:S08]  /*15b0*/  DFMA R24, R22, -R16, R18 ;  /* 0x800000101618722b */ /* 0x000fd00000000012 */
[----:B------:R-:W-:Y:S01]  /*15c0*/  DFMA R24, R20, R24, R22 ;  /* 0x000000181418722b */ /* 0x000fe20000000016 */
[----:B------:R-:W-:-:S05]  /*15d0*/  VIADD R20, R0, 0xffffffff ;  /* 0xffffffff00147836 */ /* 0x000fca0000000000 */
[----:B------:R-:W-:Y:S01]  /*15e0*/  ISETP.GT.U32.AND P0, PT, R20, 0x7feffffe, PT ;  /* 0x7feffffe1400780c */ /* 0x000fe20003f04070 */
[----:B------:R-:W-:-:S05]  /*15f0*/  VIADD R20, R27, 0xffffffff ;  /* 0xffffffff1b147836 */ /* 0x000fca0000000000 */
[----:B------:R-:W-:-:S13]  /*1600*/  ISETP.GT.U32.OR P0, PT, R20, 0x7feffffe, P0 ;  /* 0x7feffffe1400780c */ /* 0x000fda0000704470 */
[----:B------:R-:W-:Y:S05]  /*1610*/  @P0 BRA `(.L_x_42) ;  /* 0x00000000006c0947 */ /* 0x000fea0003800000 */
[----:B------:R-:W-:Y:S01]  /*1620*/  LOP3.LUT R7, R9, 0x7ff00000, RZ, 0xc0, !PT ;  /* 0x7ff0000009077812 */ /* 0x000fe200078ec0ff */
[----:B------:R-:W-:-:S03]  /*1630*/  IMAD.MOV.U32 R6, RZ, RZ, RZ ;  /* 0x000000ffff067224 */ /* 0x000fc600078e00ff */
[CC--:B------:R-:W-:Y:S02]  /*1640*/  VIADDMNMX R0, R26.reuse, -R7.reuse, 0xb9600000, !PT ;  /* 0xb96000001a007446 */ /* 0x0c0fe40007800907 */
[----:B------:R-:W-:Y:S02]  /*1650*/  ISETP.GE.U32.AND P0, PT, R26, R7, PT ;  /* 0x000000071a00720c */ /* 0x000fe40003f06070 */
        /* <DEDUP_REMOVED lines=14> */
[----:B------:R-:W-:Y:S01]  /*1740*/  MOV R6, RZ ;  /* 0x000000ff00067202 */ /* 0x000fe20000000f00 */
[----:B------:R-:W-:-:S05]  /*1750*/  DMUL.RP R8, R24, R8 ;  /* 0x0000000818087228 */ /* 0x000fca0000008000 */
[----:B------:R-:W-:-:S05]  /*1760*/  DFMA R6, R20, -R6, R24 ;  /* 0x800000061406722b */ /* 0x000fca0000000018 */
[----:B------:R-:W-:Y:S02]  /*1770*/  LOP3.LUT R5, R9, R5, RZ, 0x3c, !PT ;  /* 0x0000000509057212 */ /* 0x000fe400078e3cff */
[----:B------:R-:W-:-:S04]  /*1780*/  IADD3 R6, PT, PT, -R0, -0x43300000, RZ ;  /* 0xbcd0000000067810 */ /* 0x000fc80007ffe1ff */
[----:B------:R-:W-:-:S04]  /*1790*/  FSETP.NEU.AND P0, PT, |R7|, R6, PT ;  /* 0x000000060700720b */ /* 0x000fc80003f0d200 */
[----:B------:R-:W-:Y:S02]  /*17a0*/  FSEL R20, R8, R20, !P0 ;  /* 0x0000001408147208 */ /* 0x000fe40004000000 */
[----:B------:R-:W-:Y:S01]  /*17b0*/  FSEL R21, R5, R21, !P0 ;  /* 0x0000001505157208 */ /* 0x000fe20004000000 */
[----:B------:R-:W-:Y:S06]  /*17c0*/  BRA `(.L_x_43) ;  /* 0x0000000000547947 */ /* 0x000fec0003800000 */
.L_x_42:
        /* <DEDUP_REMOVED lines=16> */
.L_x_45:
[----:B------:R-:W-:Y:S01]  /*18d0*/  LOP3.LUT R21, R9, 0x80000, RZ, 0xfc, !PT ;  /* 0x0008000009157812 */ /* 0x000fe200078efcff */
[----:B------:R-:W-:Y:S01]  /*18e0*/  IMAD.MOV.U32 R20, RZ, RZ, R8 ;  /* 0x000000ffff147224 */ /* 0x000fe200078e0008 */
[----:B------:R-:W-:Y:S06]  /*18f0*/  BRA `(.L_x_43) ;  /* 0x0000000000087947 */ /* 0x000fec0003800000 */
.L_x_44:
[----:B------:R-:W-:Y:S01]  /*1900*/  LOP3.LUT R21, R7, 0x80000, RZ, 0xfc, !PT ;  /* 0x0008000007157812 */ /* 0x000fe200078efcff */
[----:B------:R-:W-:-:S07]  /*1910*/  IMAD.MOV.U32 R20, RZ, RZ, R6 ;  /* 0x000000ffff147224 */ /* 0x000fce00078e0006 */
.L_x_43:
[----:B------:R-:W-:Y:S02]  /*1920*/  IMAD.MOV.U32 R29, RZ, RZ, 0x0 ;  /* 0x00000000ff1d7424 */ /* 0x000fe400078e00ff */
[----:B------:R-:W-:Y:S02]  /*1930*/  IMAD.MOV.U32 R6, RZ, RZ, R20 ;  /* 0x000000ffff067224 */ /* 0x000fe400078e0014 */
[----:B------:R-:W-:Y:S01]  /*1940*/  IMAD.MOV.U32 R7, RZ, RZ, R21 ;  /* 0x000000ffff077224 */ /* 0x000fe200078e0015 */
[----:B------:R-:W-:Y:S06]  /*1950*/  RET.REL.NODEC R28 `(_Z12consMomentumPdS_S_iS_) ;  /* 0xffffffe41ca87950 */ /* 0x000fec0003c3ffff */
.L_x_46:
        /* <DEDUP_REMOVED lines=10> */
.L_x_66:


//--------------------- .text._Z10mergeEjectPdS_id --------------------------
	.section	.text._Z10mergeEjectPdS_id,"ax",@progbits
	.align	128
        .global         _Z10mergeEjectPdS_id
        .type           _Z10mergeEjectPdS_id,@function
        .size           _Z10mergeEjectPdS_id,(.L_x_74 - _Z10mergeEjectPdS_id)
        .other          _Z10mergeEjectPdS_id,@"STO_CUDA_ENTRY STV_DEFAULT"
_Z10mergeEjectPdS_id:
.text._Z10mergeEjectPdS_id:
[----:B------:R-:W-:Y:S01]  /*0000*/  LDC R1, c[0x0][0x37c] ;  /* 0x0000df00ff017b82 */ /* 0x000fe20000000800 */
[----:B------:R-:W0:Y:S07]  /*0010*/  S2R R3, SR_TID.X ;  /* 0x0000000000037919 */ /* 0x000e2e0000002100 */
[----:B------:R-:W0:Y:S01]  /*0020*/  S2UR UR4, SR_CTAID.X ;  /* 0x00000000000479c3 */ /* 0x000e220000002500 */
[----:B------:R-:W1:Y:S07]  /*0030*/  LDCU UR7, c[0x0][0x390] ;  /* 0x00007200ff0777ac */ /* 0x000e6e0008000800 */
[----:B------:R-:W0:Y:S02]  /*0040*/  LDC R0, c[0x0][0x360] ;  /* 0x0000d800ff007b82 */ /* 0x000e240000000800 */
[----:B0-----:R-:W-:Y:S01]  /*0050*/  IMAD R0, R0, UR4, R3 ;  /* 0x0000000400007c24 */ /* 0x001fe2000f8e0203 */
[----:B-1----:R-:W-:-:S03]  /*0060*/  USHF.R.S32.HI UR4, URZ, 0x1f, UR7 ;  /* 0x0000001fff047899 */ /* 0x002fc60008011407 */
[----:B------:R-:W-:-:S05]  /*0070*/  VIADD R0, R0, 0x2 ;  /* 0x0000000200007836 */ /* 0x000fca0000000000 */
[----:B------:R-:W-:-:S04]  /*0080*/  ISETP.GE.U32.AND P0, PT, R0, UR7, PT ;  /* 0x0000000700007c0c */ /* 0x000fc8000bf06070 */
[----:B------:R-:W-:-:S13]  /*0090*/  ISETP.GE.U32.AND.EX P0, PT, RZ, UR4, PT, P0 ;  /* 0x00000004ff007c0c */ /* 0x000fda000bf06100 */
[----:B------:R-:W-:Y:S05]  /*00a0*/  @P0 EXIT ;  /* 0x000000000000094d */ /* 0x000fea0003800000 */
[----:B------:R-:W0:Y:S01]  /*00b0*/  LDCU.128 UR12, c[0x0][0x380] ;  /* 0x00007000ff0c77ac */ /* 0x000e220008000c00 */
[----:B------:R-:W1:Y:S01]  /*00c0*/  LDC.64 R4, c[0x0][0x380] ;  /* 0x0000e000ff047b82 */ /* 0x000e620000000a00 */
[----:B------:R-:W-:Y:S01]  /*00d0*/  IMAD.SHL.U32 R2, R0, 0x8, RZ ;  /* 0x0000000800027824 */ /* 0x000fe200078e00ff */
[----:B------:R-:W-:Y:S01]  /*00e0*/  SHF.R.U32.HI R0, RZ, 0x1d, R0 ;  /* 0x0000001dff007819 */ /* 0x000fe20000011600 */
[----:B------:R-:W-:Y:S01]  /*00f0*/  USHF.L.U32 UR6, UR7, 0x3, URZ ;  /* 0x0000000307067899 */ /* 0x000fe200080006ff */
[----:B------:R-:W1:Y:S01]  /*0100*/  LDCU.64 UR8, c[0x0][0x358] ;  /* 0x00006b00ff0877ac */ /* 0x000e620008000a00 */
[----:B------:R-:W-:Y:S02]  /*0110*/  USHF.L.U64.HI UR7, UR7, 0x3, UR4 ;  /* 0x0000000307077899 */ /* 0x000fe40008010204 */
[----:B0-----:R-:W-:Y:S02]  /*0120*/  UIADD3 UR4, UP0, UPT, UR6, UR12, URZ ;  /* 0x0000000c06047290 */ /* 0x001fe4000ff1e0ff */
[----:B------:R-:W-:-:S02]  /*0130*/  IADD3 R6, P0, PT, R2, UR12, RZ ;  /* 0x0000000c02067c10 */ /* 0x000fc4000ff1e0ff */
[----:B------:R-:W-:Y:S02]  /*0140*/  UIADD3.X UR5, UPT, UPT, UR7, UR13, URZ, UP0, !UPT ;  /* 0x0000000d07057290 */ /* 0x000fe400087fe4ff */
[----:B------:R-:W-:Y:S01]  /*0150*/  IADD3.X R7, PT, PT, R0, UR13, RZ, P0, !PT ;  /* 0x0000000d00077c10 */ /* 0x000fe200087fe4ff */
[----:B------:R-:W-:Y:S01]  /*0160*/  IMAD.U32 R8, RZ, RZ, UR4 ;  /* 0x00000004ff087e24 */ /* 0x000fe2000f8e00ff */
[----:B------:R-:W-:Y:S01]  /*0170*/  IADD3 R12, P1, PT, R2, UR4, RZ ;  /* 0x00000004020c7c10 */ /* 0x000fe2000ff3e0ff */
[----:B-1----:R-:W2:Y:S01]  /*0180*/  LDG.E.64 R4, desc[UR8][R4.64] ;  /* 0x0000000804047981 */ /* 0x002ea2000c1e1b00 */
[----:B------:R-:W-:Y:S02]  /*0190*/  IMAD.U32 R9, RZ, RZ, UR5 ;  /* 0x00000005ff097e24 */ /* 0x000fe4000f8e00ff */
[----:B------:R-:W-:Y:S01]  /*01a0*/  IADD3.X R13, PT, PT, R0, UR5, RZ, P1, !PT ;  /* 0x00000005000d7c10 */ /* 0x000fe20008ffe4ff */
[----:B------:R-:W2:Y:S04]  /*01b0*/  LDG.E.64 R6, desc[UR8][R6.64] ;  /* 0x0000000806067981 */ /* 0x000ea8000c1e1b00 */
[----:B------:R-:W3:Y:S04]  /*01c0*/  LDG.E.64 R8, desc[UR8][R8.64] ;  /* 0x0000000808087981 */ /* 0x000ee8000c1e1b00 */
[----:B------:R-:W3:Y:S01]  /*01d0*/  LDG.E.64 R12, desc[UR8][R12.64] ;  /* 0x000000080c0c7981 */ /* 0x000ee2000c1e1b00 */
[----:B------:R-:W-:-:S04]  /*01e0*/  UIADD3 UR4, UP0, UPT, UR4, UR6, URZ ;  /* 0x0000000604047290 */ /* 0x000fc8000ff1e0ff */
[----:B------:R-:W-:Y:S02]  /*01f0*/  UIADD3.X UR5, UPT, UPT, UR5, UR7, URZ, UP0, !UPT ;  /* 0x0000000705057290 */ /* 0x000fe400087fe4ff */
[----:B------:R-:W-:Y:S01]  /*0200*/  IADD3 R14, P0, PT, R2, UR4, RZ ;  /* 0x00000004020e7c10 */ /* 0x000fe2000ff1e0ff */
[----:B------:R-:W-:-:S03]  /*0210*/  IMAD.U32 R16, RZ, RZ, UR4 ;  /* 0x00000004ff107e24 */ /* 0x000fc6000f8e00ff */
[----:B------:R-:W-:Y:S01]  /*0220*/  IADD3.X R15, PT, PT, R0, UR5, RZ, P0, !PT ;  /* 0x00000005000f7c10 */ /* 0x000fe200087fe4ff */
[----:B------:R-:W-:-:S05]  /*0230*/  IMAD.U32 R17, RZ, RZ, UR5 ;  /* 0x00000005ff117e24 */ /* 0x000fca000f8e00ff */
[----:B------:R-:W4:Y:S04]  /*0240*/  LDG.E.64 R10, desc[UR8][R16.64] ;  /* 0x00000008100a7981 */ /* 0x000f28000c1e1b00 */
[----:B------:R-:W4:Y:S01]  /*0250*/  LDG.E.64 R14, desc[UR8][R14.64] ;  /* 0x000000080e0e7981 */ /* 0x000f22000c1e1b00 */
[----:B------:R-:W-:Y:S01]  /*0260*/  UMOV UR4, 0xffffffff ;  /* 0xffffffff00047882 */ /* 0x000fe20000000000 */
[----:B------:R-:W-:Y:S02]  /*0270*/  UMOV UR5, 0x7fefffff ;  /* 0x7fefffff00057882 */ /* 0x000fe40000000000 */
[----:B------:R-:W-:Y:S01]  /*0280*/  UMOV UR6, UR5 ;  /* 0x0000000500067c82 */ /* 0x000fe20008000000 */
[----:B------:R-:W-:Y:S01]  /*0290*/  IMAD.MOV.U32 R20, RZ, RZ, 0x0 ;  /* 0x00000000ff147424 */ /* 0x000fe200078e00ff */
[----:B------:R-:W-:Y:S01]  /*02a0*/  BSSY.RECONVERGENT B0, `(.L_x_47) ;  /* 0x0000056000007945 */ /* 0x000fe20003800200 */
[----:B--2---:R-:W-:-:S02]  /*02b0*/  DADD R4, R4, -R6 ;  /* 0x0000000004047229 */ /* 0x004fc40000000806 */
[----:B---3--:R-:W-:-:S08]  /*02c0*/  DADD R6, R8, -R12 ;  /* 0x0000000008067229 */ /* 0x008fd0000000080c */
[----:B------:R-:W-:Y:S01]  /*02d0*/  IMAD.MOV.U32 R8, RZ, RZ, R5 ;  /* 0x000000ffff087224 */ /* 0x000fe200078e0005 */
[----:B------:R-:W-:Y:S01]  /*02e0*/  DSETP.MAX.AND P0, P1, |R4|, |R6|, PT ;  /* 0x400000060400722a */ /* 0x000fe2000390f200 */
[----:B------:R-:W-:Y:S02]  /*02f0*/  IMAD.MOV.U32 R9, RZ, RZ, R7 ;  /* 0x000000ffff097224 */ /* 0x000fe400078e0007 */
[----:B------:R-:W-:-:S03]  /*0300*/  IMAD.MOV.U32 R3, RZ, RZ, R4 ;  /* 0x000000ffff037224 */ /* 0x000fc600078e0004 */
[----:B------:R-:W-:Y:S01]  /*0310*/  FSEL R13, |R8|, |R9|, P0 ;  /* 0x40000009080d7208 */ /* 0x000fe20000000200 */
[----:B------:R-:W-:Y:S01]  /*0320*/  IMAD.MOV.U32 R8, RZ, RZ, R6 ;  /* 0x000000ffff087224 */ /* 0x000fe200078e0006 */
[----:B----4-:R-:W-:-:S04]  /*0330*/  DADD R10, R10, -R14 ;  /* 0x000000000a0a7229 */ /* 0x010fc8000000080e */
[----:B------:R-:W-:Y:S02]  /*0340*/  SEL R12, R3, R8, P0 ;  /* 0x00000008030c7207 */ /* 0x000fe40000000000 */
[----:B------:R-:W-:Y:S01]  /*0350*/  @P1 LOP3.LUT R13, R9, 0x80000, RZ, 0xfc, !PT ;  /* 0x00080000090d1812 */ /* 0x000fe200078efcff */
[----:B------:R-:W-:-:S05]  /*0360*/  DSETP.MIN.AND P0, P1, |R4|, |R6|, PT ;  /* 0x400000060400722a */ /* 0x000fca0003900200 */
[C-C-:B------:R-:W-:Y:S01]  /*0370*/  DSETP.MAX.AND P4, P5, |R10|.reuse, R12.reuse, PT ;  /* 0x0000000c0a00722a */ /* 0x140fe20003d8f200 */
[----:B------:R-:W-:Y:S01]  /*0380*/  SEL R14, R3, R8, P0 ;  /* 0x00000008030e7207 */ /* 0x000fe20000000000 */
[----:B------:R-:W-:Y:S02]  /*0390*/  IMAD.MOV.U32 R3, RZ, RZ, R11 ;  /* 0x000000ffff037224 */ /* 0x000fe400078e000b */
[----:B------:R-:W-:Y:S01]  /*03a0*/  IMAD.MOV.U32 R16, RZ, RZ, R13 ;  /* 0x000000ffff107224 */ /* 0x000fe200078e000d */
[----:B------:R-:W-:Y:S01]  /*03b0*/  DSETP.MIN.AND P2, P3, |R10|, R12, PT ;  /* 0x0000000c0a00722a */ /* 0x000fe20003b40200 */
[----:B------:R-:W-:-:S03]  /*03c0*/  IMAD.MOV.U32 R8, RZ, RZ, R12 ;  /* 0x000000ffff087224 */ /* 0x000fc600078e000c */
[----:B------:R-:W-:Y:S01]  /*03d0*/  FSEL R9, |R3|, R16, P4 ;  /* 0x0000001003097208 */ /* 0x000fe20002000200 */
[----:B------:R-:W-:Y:S01]  /*03e0*/  IMAD.MOV.U32 R17, RZ, RZ, R12 ;  /* 0x000000ffff117224 */ /* 0x000fe200078e000c */
[----:B------:R-:W-:Y:S01]  /*03f0*/  MOV R3, R10 ;  /* 0x0000000a00037202 */ /* 0x000fe20000000f00 */
[----:B------:R-:W-:Y:S02]  /*0400*/  IMAD.MOV.U32 R12, RZ, RZ, R10 ;  /* 0x000000ffff0c7224 */ /* 0x000fe400078e000a */
[----:B------:R-:W-:Y:S01]  /*0410*/  IMAD.MOV.U32 R18, RZ, RZ, R13 ;  /* 0x000000ffff127224 */ /* 0x000fe200078e000d */
[----:B------:R-:W-:Y:S01]  /*0420*/  SEL R8, R3, R8, P4 ;  /* 0x0000000803087207 */ /* 0x000fe20002000000 */
[----:B------:R-:W-:Y:S01]  /*0430*/  IMAD.MOV.U32 R3, RZ, RZ, R11 ;  /* 0x000000ffff037224 */ /* 0x000fe200078e000b */
[----:B------:R-:W-:Y:S01]  /*0440*/  @P5 LOP3.LUT R9, R16, 0x80000, RZ, 0xfc, !PT ;  /* 0x0008000010095812 */ /* 0x000fe200078efcff */
[----:B------:R-:W-:Y:S01]  /*0450*/  IMAD.MOV.U32 R15, RZ, RZ, R7 ;  /* 0x000000ffff0f7224 */ /* 0x000fe200078e0007 */
[----:B------:R-:W-:Y:S01]  /*0460*/  SEL R16, R12, R17, P2 ;  /* 0x000000110c107207 */ /* 0x000fe20001000000 */
[----:B------:R-:W-:Y:S01]  /*0470*/  IMAD.MOV.U32 R12, RZ, RZ, R5 ;  /* 0x000000ffff0c7224 */ /* 0x000fe200078e0005 */
[----:B------:R-:W-:-:S02]  /*0480*/  FSEL R21, |R3|, R18, P2 ;  /* 0x0000001203157208 */ /* 0x000fc40001000200 */
[----:B------:R-:W-:Y:S02]  /*0490*/  @P3 LOP3.LUT R21, R18, 0x80000, RZ, 0xfc, !PT ;  /* 0x0008000012153812 */ /* 0x000fe400078efcff */
[----:B------:R-:W-:Y:S02]  /*04a0*/  LOP3.LUT R3, R9, 0xffc00000, RZ, 0xc0, !PT ;  /* 0xffc0000009037812 */ /* 0x000fe400078ec0ff */
[----:B------:R-:W-:Y:S01]  /*04b0*/  FSEL R19, |R12|, |R15|, P0 ;  /* 0x4000000f0c137208 */ /* 0x000fe20000000200 */
[----:B------:R-:W-:Y:S01]  /*04c0*/  HFMA2 R12, -RZ, RZ, 0, 0 ;  /* 0x00000000ff0c7431 */ /* 0x000fe200000001ff */
[----:B------:R-:W-:Y:S01]  /*04d0*/  LOP3.LUT R13, R3, 0x7fd00000, RZ, 0x3c, !PT ;  /* 0x7fd00000030d7812 */ /* 0x000fe200078e3cff */
[----:B------:R-:W-:Y:S01]  /*04e0*/  IMAD.MOV.U32 R17, RZ, RZ, R21 ;  /* 0x000000ffff117224 */ /* 0x000fe200078e0015 */
[----:B------:R-:W-:-:S05]  /*04f0*/  @P1 LOP3.LUT R19, R15, 0x80000, RZ, 0xfc, !PT ;  /* 0x000800000f131812 */ /* 0x000fca00078efcff */
[----:B------:R-:W-:Y:S01]  /*0500*/  DMUL R16, R16, R12 ;  /* 0x0000000c10107228 */ /* 0x000fe20000000000 */
[----:B------:R-:W-:-:S06]  /*0510*/  IMAD.MOV.U32 R15, RZ, RZ, R19 ;  /* 0x000000ffff0f7224 */ /* 0x000fcc00078e0013 */
[----:B------:R-:W-:Y:S02]  /*0520*/  DMUL R14, R14, R12 ;  /* 0x0000000c0e0e7228 */ /* 0x000fe40000000000 */
[----:B------:R-:W-:Y:S02]  /*0530*/  DMUL R16, R16, R16 ;  /* 0x0000001010107228 */ /* 0x000fe40000000000 */
[----:B------:R-:W-:-:S06]  /*0540*/  DMUL R12, R8, R12 ;  /* 0x0000000c080c7228 */ /* 0x000fcc0000000000 */
[----:B------:R-:W-:-:S08]  /*0550*/  DFMA R16, R14, R14, R16 ;  /* 0x0000000e0e10722b */ /* 0x000fd00000000010 */
[----:B------:R-:W-:-:S08]  /*0560*/  DFMA R12, R12, R12, R16 ;  /* 0x0000000c0c0c722b */ /* 0x000fd00000000010 */
[----:B------:R-:W-:Y:S01]  /*0570*/  DSETP.MIN.AND P0, P1, R12, UR4, PT ;  /* 0x000000040c007e2a */ /* 0x000fe2000b900000 */
[----:B------:R-:W-:Y:S02]  /*0580*/  IMAD.U32 R15, RZ, RZ, UR6 ;  /* 0x00000006ff0f7e24 */ /* 0x000fe4000f8e00ff */
[----:B------:R-:W-:-:S05]  /*0590*/  IMAD.MOV.U32 R14, RZ, RZ, R13 ;  /* 0x000000ffff0e7224 */ /* 0x000fca00078e000d */
[----:B------:R-:W-:-:S06]  /*05a0*/  FSEL R17, R14, UR6, P0 ;  /* 0x000000060e117c08 */ /* 0x000fcc0008000000 */
[----:B------:R-:W-:-:S04]  /*05b0*/  @P1 LOP3.LUT R17, R15, 0x80000, RZ, 0xfc, !PT ;  /* 0x000800000f111812 */ /* 0x000fc800078efcff */
[----:B------:R-:W0:Y:S01]  /*05c0*/  MUFU.RSQ64H R15, R17 ;  /* 0x00000011000f7308 */ /* 0x000e220000001c00 */
[----:B------:R-:W-:-:S05]  /*05d0*/  IMAD.MOV.U32 R14, RZ, RZ, R12 ;  /* 0x000000ffff0e7224 */ /* 0x000fca00078e000c */
[----:B------:R-:W-:Y:S01]  /*05e0*/  SEL R16, R14, UR4, P0 ;  /* 0x000000040e107c07 */ /* 0x000fe20008000000 */
[----:B------:R-:W-:Y:S01]  /*05f0*/  IMAD.MOV.U32 R14, RZ, RZ, RZ ;  /* 0x000000ffff0e7224 */ /* 0x000fe200078e00ff */
[----:B------:R-:W-:Y:S01]  /*0600*/  DADD R4, |R4|, |R6| ;  /* 0x0000000004047229 */ /* 0x000fe20000000606 */
[----:B------:R-:W-:Y:S01]  /*0610*/  IMAD.MOV.U32 R21, RZ, RZ, 0x3fd80000 ;  /* 0x3fd80000ff157424 */ /* 0x000fe200078e00ff */
[----:B------:R-:W1:Y:S03]  /*0620*/  LDCU.64 UR4, c[0x0][0x398] ;  /* 0x00007300ff0477ac */ /* 0x000e660008000a00 */
[----:B0-----:R-:W-:-:S08]  /*0630*/  DMUL R18, R14, R14 ;  /* 0x0000000e0e127228 */ /* 0x001fd00000000000 */
[----:B------:R-:W-:-:S08]  /*0640*/  DFMA R18, R16, -R18, 1 ;  /* 0x3ff000001012742b */ /* 0x000fd00000000812 */
[----:B------:R-:W-:Y:S02]  /*0650*/  DFMA R20, R18, R20, 0.5 ;  /* 0x3fe000001214742b */ /* 0x000fe40000000014 */
[----:B------:R-:W-:-:S08]  /*0660*/  DMUL R18, R14, R18 ;  /* 0x000000120e127228 */ /* 0x000fd00000000000 */
[----:B------:R-:W-:Y:S01]  /*0670*/  DFMA R18, R20, R18, R14 ;  /* 0x000000121412722b */ /* 0x000fe2000000000e */
[----:B------:R-:W-:Y:S02]  /*0680*/  LOP3.LUT R7, R3, 0x100000, RZ, 0xfc, !PT ;  /* 0x0010000003077812 */ /* 0x000fe400078efcff */
[----:B------:R-:W-:Y:S01]  /*0690*/  MOV R6, RZ ;  /* 0x000000ff00067202 */ /* 0x000fe20000000f00 */
[----:B------:R-:W-:-:S04]  /*06a0*/  DADD R4, |R10|, R4 ;  /* 0x000000000a047229 */ /* 0x000fc80000000204 */
[----:B------:R-:W-:-:S04]  /*06b0*/  DMUL R18, R12, R18 ;  /* 0x000000120c127228 */ /* 0x000fc80000000000 */
[----:B------:R-:W-:-:S04]  /*06c0*/  DSETP.GT.AND P0, PT, R4, R8, PT ;  /* 0x000000080400722a */ /* 0x000fc80003f04000 */
[----:B------:R-:W-:Y:S01]  /*06d0*/  DMUL R18, R18, R6 ;  /* 0x0000000612127228 */ /* 0x000fe20000000000 */
[----:B------:R-:W-:Y:S02]  /*06e0*/  IMAD.MOV.U32 R6, RZ, RZ, -0x147ae148 ;  /* 0xeb851eb8ff067424 */ /* 0x000fe400078e00ff */
[----:B------:R-:W-:Y:S01]  /*06f0*/  IMAD.MOV.U32 R7, RZ, RZ, 0x3f9eb851 ;  /* 0x3f9eb851ff077424 */ /* 0x000fe200078e00ff */
[----:B------:R-:W-:-:S06]  /*0700*/  ISETP.GE.U32.AND P1, PT, R9, 0x7ff00000, PT ;  /* 0x7ff000000900780c */ /* 0x000fcc0003f26070 */
[----:B------:R-:W-:Y:S02]  /*0710*/  FSEL R3, R18, R4, P0 ;  /* 0x0000000412037208 */ /* 0x000fe40000000000 */
[----:B------:R-:W-:Y:S01]  /*0720*/  FSEL R5, R19, R5, P0 ;  /* 0x0000000513057208 */ /* 0x000fe20000000000 */
[----:B-1----:R-:W-:Y:S01]  /*0730*/  DMUL R6, R6, UR4 ;  /* 0x0000000406067c28 */ /* 0x002fe20008000000 */
[----:B------:R-:W-:Y:S02]  /*0740*/  FSEL R4, R3, R8, !P1 ;  /* 0x0000000803047208 */ /* 0x000fe40004800000 */
[----:B------:R-:W-:-:S06]  /*0750*/  FSEL R5, R5, R9, !P1 ;  /* 0x0000000905057208 */ /* 0x000fcc0004800000 */
[----:B------:R-:W-:Y:S01]  /*0760*/  DSETP.GEU.AND P0, PT, R4, R6, PT ;  /* 0x000000060400722a */ /* 0x000fe20003f0e000 */
[----:B------:R-:W-:-:S04]  /*0770*/  IADD3 R2, P1, PT, R2, UR14, RZ ;  /* 0x0000000e02027c10 */ /* 0x000fc8000ff3e0ff */
[----:B------:R-:W-:-:S09]  /*0780*/  IADD3.X R3, PT, PT, R0, UR15, RZ, P1, !PT ;  /* 0x0000000f00037c10 */ /* 0x000fd20008ffe4ff */
[----:B------:R-:W-:Y:S05]  /*0790*/  @P0 BRA `(.L_x_48) ;  /* 0x0000000000180947 */ /* 0x000fea0003800000 */
[----:B------:R-:W2:Y:S02]  /*07a0*/  LDG.E.64 R6, desc[UR8][R2.64] ;  /* 0x0000000802067981 */ /* 0x000ea4000c1e1b00 */
[----:B--2---:R-:W-:-:S14]  /*07b0*/  DSETP.NEU.AND P0, PT, R6, RZ, PT ;  /* 0x000000ff0600722a */ /* 0x004fdc0003f0d000 */
[----:B------:R-:W-:Y:S02]  /*07c0*/  @P0 IMAD.MOV.U32 R6, RZ, RZ, 0x0 ;  /* 0x00000000ff060424 */ /* 0x000fe400078e00ff */
[----:B------:R-:W-:-:S05]  /*07d0*/  @P0 IMAD.MOV.U32 R7, RZ, RZ, 0x40000000 ;  /* 0x40000000ff070424 */ /* 0x000fca00078e00ff */
[----:B------:R0:W-:Y:S01]  /*07e0*/  @P0 STG.E.64 desc[UR8][R2.64], R6 ;  /* 0x0000000602000986 */ /* 0x0001e2000c101b08 */
[----:B------:R-:W-:Y:S05]  /*07f0*/  @P0 EXIT ;  /* 0x000000000000094d */ /* 0x000fea0003800000 */
.L_x_48:
[----:B------:R-:W-:Y:S05]  /*0800*/  BSYNC.RECONVERGENT B0 ;  /* 0x0000000000007941 */ /* 0x000fea0003800200 */
.L_x_47:
[----:B------:R-:W-:-:S14]  /*0810*/  DSETP.GT.AND P0, PT, R4, UR4, PT ;  /* 0x0000000404007e2a */ /* 0x000fdc000bf04000 */
[----:B------:R-:W-:Y:S05]  /*0820*/  @!P0 EXIT ;  /* 0x000000000000894d */ /* 0x000fea0003800000 */
[----:B------:R-:W2:Y:S02]  /*0830*/  LDG.E.64 R4, desc[UR8][R2.64] ;  /* 0x0000000802047981 */ /* 0x000ea4000c1e1b00 */
[----:B--2---:R-:W-:-:S14]  /*0840*/  DSETP.NEU.AND P0, PT, R4, RZ, PT ;  /* 0x000000ff0400722a */ /* 0x004fdc0003f0d000 */
[----:B------:R-:W-:Y:S05]  /*0850*/  @!P0 EXIT ;  /* 0x000000000000894d */ /* 0x000fea0003800000 */
[----:B------:R-:W-:Y:S02]  /*0860*/  IMAD.MOV.U32 R4, RZ, RZ, 0x0 ;  /* 0x00000000ff047424 */ /* 0x000fe400078e00ff */
[----:B------:R-:W-:-:S05]  /*0870*/  IMAD.MOV.U32 R5, RZ, RZ, 0x40080000 ;  /* 0x40080000ff057424 */ /* 0x000fca00078e00ff */
[----:B------:R-:W-:Y:S01]  /*0880*/  STG.E.64 desc[UR8][R2.64], R4 ;  /* 0x0000000402007986 */ /* 0x000fe2000c101b08 */
[----:B------:R-:W-:Y:S05]  /*0890*/  EXIT ;  /* 0x000000000000794d */ /* 0x000fea0003800000 */
.L_x_49:
        /* <DEDUP_REMOVED lines=14> */
.L_x_74:


//--------------------- .text._Z8B_kernelPdS_S_S_diS_d --------------------------
	.section	.text._Z8B_kernelPdS_S_S_diS_d,"ax",@progbits
	.align	128
        .global         _Z8B_kernelPdS_S_S_diS_d
        .type           _Z8B_kernelPdS_S_S_diS_d,@function
        .size           _Z8B_kernelPdS_S_S_diS_d,(.L_x_67 - _Z8B_kernelPdS_S_S_diS_d)
        .other          _Z8B_kernelPdS_S_S_diS_d,@"STO_CUDA_ENTRY STV_DEFAULT"
_Z8B_kernelPdS_S_S_diS_d:
.text._Z8B_kernelPdS_S_S_diS_d:
        /* <DEDUP_REMOVED lines=11> */
[----:B------:R-:W0:Y:S01]  /*00b0*/  LDCU.64 UR6, c[0x0][0x380] ;  /* 0x00007000ff0677ac */ /* 0x000e220008000a00 */
[C---:B------:R-:W-:Y:S01]  /*00c0*/  IMAD.SHL.U32 R21, R25.reuse, 0x8, RZ ;  /* 0x0000000819157824 */ /* 0x040fe200078e00ff */
[----:B------:R-:W1:Y:S01]  /*00d0*/  LDC.64 R12, c[0x0][0x380] ;  /* 0x0000e000ff0c7b82 */ /* 0x000e620000000a00 */
[----:B------:R-:W-:Y:S01]  /*00e0*/  SHF.L.U64.HI R23, R25, 0x3, R0 ;  /* 0x0000000319177819 */ /* 0x000fe20000010200 */
[----:B------:R-:W2:Y:S01]  /*00f0*/  LDCU.64 UR4, c[0x0][0x358] ;  /* 0x00006b00ff0477ac */ /* 0x000ea20008000a00 */
[----:B------:R-:W-:Y:S01]  /*0100*/  IMAD.SHL.U32 R0, R20, 0x8, RZ ;  /* 0x0000000814007824 */ /* 0x000fe200078e00ff */
[----:B------:R-:W-:Y:S02]  /*0110*/  SHF.R.U32.HI R20, RZ, 0x1d, R20 ;  /* 0x0000001dff147819 */ /* 0x000fe40000011614 */
[----:B0-----:R-:W-:-:S04]  /*0120*/  IADD3 R10, P0, PT, R21, UR6, RZ ;  /* 0x00000006150a7c10 */ /* 0x001fc8000ff1e0ff */
[----:B------:R-:W-:Y:S02]  /*0130*/  IADD3.X R11, PT, PT, R23, UR7, RZ, P0, !PT ;  /* 0x00000007170b7c10 */ /* 0x000fe400087fe4ff */
[C---:B------:R-:W-:Y:S02]  /*0140*/  IADD3 R4, P1, PT, R0.reuse, R10, RZ ;  /* 0x0000000a00047210 */ /* 0x040fe40007f3e0ff */
[----:B------:R-:W-:Y:S01]  /*0150*/  IADD3 R16, P0, PT, R0, UR6, RZ ;  /* 0x0000000600107c10 */ /* 0x000fe2000ff1e0ff */
[----:B--2---:R-:W2:Y:S02]  /*0160*/  LDG.E.64 R6, desc[UR4][R10.64+0x8] ;  /* 0x000008040a067981 */ /* 0x004ea4000c1e1b00 */
[C---:B------:R-:W-:Y:S01]  /*0170*/  IMAD.X R5, R20.reuse, 0x1, R11, P1 ;  /* 0x0000000114057824 */ /* 0x040fe200008e060b */
[----:B------:R-:W-:Y:S01]  /*0180*/  IADD3.X R17, PT, PT, R20, UR7, RZ, P0, !PT ;  /* 0x0000000714117c10 */ /* 0x000fe200087fe4ff */
[----:B-1----:R-:W3:Y:S01]  /*0190*/  LDG.E.64 R12, desc[UR4][R12.64+0x8] ;  /* 0x000008040c0c7981 */ /* 0x002ee2000c1e1b00 */
[----:B------:R-:W-:Y:S01]  /*01a0*/  IADD3 R14, P0, PT, R10, R21, RZ ;  /* 0x000000150a0e7210 */ /* 0x000fe20007f1e0ff */
[----:B------:R-:W0:Y:S02]  /*01b0*/  LDCU.64 UR6, c[0x0][0x3b0] ;  /* 0x00007600ff0677ac */ /* 0x000e240008000a00 */
[----:B------:R-:W2:Y:S02]  /*01c0*/  LDG.E.64 R4, desc[UR4][R4.64] ;  /* 0x0000000404047981 */ /* 0x000ea4000c1e1b00 */
[----:B------:R-:W-:Y:S01]  /*01d0*/  IMAD.X R15, R11, 0x1, R23, P0 ;  /* 0x000000010b0f7824 */ /* 0x000fe200000e0617 */
[----:B------:R-:W-:Y:S01]  /*01e0*/  IADD3 R8, P0, PT, R0, R14, RZ ;  /* 0x0000000e00087210 */ /* 0x000fe20007f1e0ff */
[----:B------:R-:W3:Y:S04]  /*01f0*/  LDG.E.64 R16, desc[UR4][R16.64] ;  /* 0x0000000410107981 */ /* 0x000ee8000c1e1b00 */
[----:B------:R-:W-:Y:S01]  /*0200*/  IMAD.X R9, R20, 0x1, R15, P0 ;  /* 0x0000000114097824 */ /* 0x000fe200000e060f */
[----:B------:R-:W4:Y:S05]  /*0210*/  LDG.E.64 R2, desc[UR4][R14.64+0x8] ;  /* 0x000008040e027981 */ /* 0x000f2a000c1e1b00 */
[----:B------:R-:W4:Y:S01]  /*0220*/  LDG.E.64 R8, desc[UR4][R8.64] ;  /* 0x0000000408087981 */ /* 0x000f22000c1e1b00 */
[----:B0-----:R-:W-:-:S04]  /*0230*/  IADD3 R18, P0, PT, R0, UR6, RZ ;  /* 0x0000000600127c10 */ /* 0x001fc8000ff1e0ff */
[----:B------:R-:W-:Y:S01]  /*0240*/  IADD3.X R19, PT, PT, R20, UR7, RZ, P0, !PT ;  /* 0x0000000714137c10 */ /* 0x000fe200087fe4ff */
[----:B------:R-:W0:Y:S04]  /*0250*/  LDCU.64 UR6, c[0x0][0x3a0] ;  /* 0x00007400ff0677ac */ /* 0x000e280008000a00 */
[----:B------:R1:W0:Y:S01]  /*0260*/  LDG.E.64 R10, desc[UR4][R18.64] ;  /* 0x00000004120a7981 */ /* 0x000222000c1e1b00 */
[----:B------:R-:W-:Y:S01]  /*0270*/  BSSY.RECONVERGENT B0, `(.L_x_50) ;  /* 0x000001d000007945 */ /* 0x000fe20003800200 */
[----:B------:R-:W-:Y:S01]  /*0280*/  IMAD.SHL.U32 R25, R25, 0x2, RZ ;  /* 0x0000000219197824 */ /* 0x000fe200078e00ff */
[----:B--2---:R-:W-:Y:S02]  /*0290*/  DADD R6, R6, -R4 ;  /* 0x0000000006067229 */ /* 0x004fe40000000804 */
[----:B---3--:R-:W-:Y:S01]  /*02a0*/  DADD R4, R12, -R16 ;  /* 0x000000000c047229 */ /* 0x008fe20000000810 */
[----:B------:R-:W2:Y:S05]  /*02b0*/  LDC.64 R12, c[0x0][0x3b8] ;  /* 0x0000ee00ff0c7b82 */ /* 0x000eaa0000000a00 */
[----:B------:R-:W-:-:S02]  /*02c0*/  DMUL R16, R6, R6 ;  /* 0x0000000606107228 */ /* 0x000fc40000000000 */
[----:B----4-:R-:W-:-:S06]  /*02d0*/  DADD R2, R2, -R8 ;  /* 0x0000000002027229 */ /* 0x010fcc0000000808 */
[----:B------:R-:W-:-:S08]  /*02e0*/  DFMA R16, R4, R4, R16 ;  /* 0x000000040410722b */ /* 0x000fd00000000010 */
[----:B------:R-:W-:-:S08]  /*02f0*/  DFMA R16, R2, R2, R16 ;  /* 0x000000020210722b */ /* 0x000fd00000000010 */
[----:B--2---:R-:W-:-:S08]  /*0300*/  DFMA R12, R12, R12, R16 ;  /* 0x0000000c0c0c722b */ /* 0x004fd00000000010 */
[----:B------:R-:W-:-:S08]  /*0310*/  DMUL R8, R12, R12 ;  /* 0x0000000c0c087228 */ /* 0x000fd00000000000 */
[----:B------:R-:W-:-:S06]  /*0320*/  DMUL R12, R12, R8 ;  /* 0x000000080c0c7228 */ /* 0x000fcc0000000000 */
[----:B------:R-:W2:Y:S01]  /*0330*/  MUFU.RSQ64H R9, R13 ;  /* 0x0000000d00097308 */ /* 0x000ea20000001c00 */
[----:B------:R-:W-:-:S03]  /*0340*/  IMAD.MOV.U32 R8, RZ, RZ, RZ ;  /* 0x000000ffff087224 */ /* 0x000fc600078e00ff */
[----:B-1----:R-:W-:-:S03]  /*0350*/  VIADD R18, R13, 0xfff00000 ;  /* 0xfff000000d127836 */ /* 0x002fc60000000000 */
[----:B--2---:R-:W-:Y:S02]  /*0360*/  DMUL R14, R8, R8 ;  /* 0x00000008080e7228 */ /* 0x004fe40000000000 */
[----:B------:R-:W-:-:S06]  /*0370*/  ISETP.GE.U32.AND P0, PT, R18, 0x7fe00000, PT ;  /* 0x7fe000001200780c */ /* 0x000fcc0003f06070 */
[----:B------:R-:W-:Y:S01]  /*0380*/  DFMA R16, R12, -R14, 1 ;  /* 0x3ff000000c10742b */ /* 0x000fe2000000080e */
[----:B------:R-:W-:Y:S02]  /*0390*/  IMAD.MOV.U32 R14, RZ, RZ, 0x0 ;  /* 0x00000000ff0e7424 */ /* 0x000fe400078e00ff */
[----:B------:R-:W-:-:S06]  /*03a0*/  IMAD.MOV.U32 R15, RZ, RZ, 0x3fd80000 ;  /* 0x3fd80000ff0f7424 */ /* 0x000fcc00078e00ff */
[----:B------:R-:W-:Y:S02]  /*03b0*/  DFMA R14, R16, R14, 0.5 ;  /* 0x3fe00000100e742b */ /* 0x000fe4000000000e */
[----:B------:R-:W-:Y:S02]  /*03c0*/  DMUL R16, R8, R16 ;  /* 0x0000001008107228 */ /* 0x000fe40000000000 */
[----:B0-----:R-:W-:-:S06]  /*03d0*/  DMUL R10, R10, UR6 ;  /* 0x000000060a0a7c28 */ /* 0x001fcc0008000000 */
[----:B------:R-:W-:Y:S01]  /*03e0*/  DFMA R8, R14, R16, R8 ;  /* 0x000000100e08722b */ /* 0x000fe20000000008 */
[----:B------:R-:W-:Y:S10]  /*03f0*/  @!P0 BRA `(.L_x_51) ;  /* 0x0000000000108947 */ /* 0x000ff40003800000 */
[----:B------:R-:W-:-:S07]  /*0400*/  MOV R8, 0x420 ;  /* 0x0000042000087802 */ /* 0x000fce0000000f00 */
[----:B------:R-:W-:Y:S05]  /*0410*/  CALL.REL.NOINC `($__internal_5_$__cuda_sm20_drsqrt_f64_slowpath_v2) ;  /* 0x0000000400107944 */ /* 0x000fea0003c00000 */
[----:B------:R-:W-:Y:S02]  /*0420*/  IMAD.MOV.U32 R8, RZ, RZ, R14 ;  /* 0x000000ffff087224 */ /* 0x000fe400078e000e */
[----:B------:R-:W-:-:S07]  /*0430*/  IMAD.MOV.U32 R9, RZ, RZ, R15 ;  /* 0x000000ffff097224 */ /* 0x000fce00078e000f */
.L_x_51:
[----:B------:R-:W-:Y:S05]  /*0440*/  BSYNC.RECONVERGENT B0 ;  /* 0x0000000000007941 */ /* 0x000fea0003800200 */
.L_x_50:
[----:B------:R-:W0:Y:S01]  /*0450*/  LDC.64 R14, c[0x0][0x390] ;  /* 0x0000e400ff0e7b82 */ /* 0x000e220000000a00 */
[----:B------:R-:W1:Y:S01]  /*0460*/  LDCU.64 UR6, c[0x0][0x388] ;  /* 0x00007100ff0677ac */ /* 0x000e620008000a00 */
[----:B------:R-:W-:Y:S01]  /*0470*/  DMUL R8, R10, R8 ;  /* 0x000000080a087228 */ /* 0x000fe20000000000 */
[----:B------:R-:W2:Y:S01]  /*0480*/  LDCU.128 UR8, c[0x0][0x390] ;  /* 0x00007200ff0877ac */ /* 0x000ea20008000c00 */
[----:B-1----:R-:W-:Y:S01]  /*0490*/  IADD3 R12, P0, PT, R0, UR6, RZ ;  /* 0x00000006000c7c10 */ /* 0x002fe2000ff1e0ff */
[----:B0-----:R-:W3:Y:S03]  /*04a0*/  LDG.E.64 R18, desc[UR4][R14.64+0x8] ;  /* 0x000008040e127981 */ /* 0x001ee6000c1e1b00 */
[----:B------:R-:W-:-:S05]  /*04b0*/  IADD3.X R13, PT, PT, R20, UR7, RZ, P0, !PT ;  /* 0x00000007140d7c10 */ /* 0x000fca00087fe4ff */
[----:B------:R-:W4:Y:S01]  /*04c0*/  LDG.E.64 R16, desc[UR4][R12.64] ;  /* 0x000000040c107981 */ /* 0x000f22000c1e1b00 */
[----:B------:R-:W-:-:S05]  /*04d0*/  IADD3 R10, P0, PT, R21, R12, RZ ;  /* 0x0000000c150a7210 */ /* 0x000fca0007f1e0ff */
[----:B------:R-:W-:Y:S01]  /*04e0*/  IMAD.X R11, R23, 0x1, R13, P0 ;  /* 0x00000001170b7824 */ /* 0x000fe200000e060d */
[----:B---3--:R-:W-:-:S08]  /*04f0*/  DMUL R18, R8, R18 ;  /* 0x0000001208127228 */ /* 0x008fd00000000000 */
[----:B----4-:R-:W-:-:S07]  /*0500*/  DFMA R26, R4, R18, R16 ;  /* 0x00000012041a722b */ /* 0x010fce0000000010 */
[----:B------:R0:W-:Y:S04]  /*0510*/  STG.E.64 desc[UR4][R12.64], R26 ;  /* 0x0000001a0c007986 */ /* 0x0001e8000c101b04 */
[----:B------:R-:W3:Y:S04]  /*0520*/  LDG.E.64 R18, desc[UR4][R14.64+0x8] ;  /* 0x000008040e127981 */ /* 0x000ee8000c1e1b00 */
[----:B------:R-:W4:Y:S01]  /*0530*/  LDG.E.64 R16, desc[UR4][R10.64] ;  /* 0x000000040a107981 */ /* 0x000f22000c1e1b00 */
[----:B---3--:R-:W-:-:S08]  /*0540*/  DMUL R18, R8, R18 ;  /* 0x0000001208127228 */ /* 0x008fd00000000000 */
[----:B----4-:R-:W-:Y:S01]  /*0550*/  DFMA R28, R6, R18, R16 ;  /* 0x00000012061c722b */ /* 0x010fe20000000010 */
[----:B------:R-:W-:-:S06]  /*0560*/  IMAD.WIDE R18, R25, 0x8, R12 ;  /* 0x0000000819127825 */ /* 0x000fcc00078e020c */
[----:B------:R1:W-:Y:S04]  /*0570*/  STG.E.64 desc[UR4][R10.64], R28 ;  /* 0x0000001c0a007986 */ /* 0x0003e8000c101b04 */
[----:B------:R-:W3:Y:S04]  /*0580*/  LDG.E.64 R14, desc[UR4][R14.64+0x8] ;  /* 0x000008040e0e7981 */ /* 0x000ee8000c1e1b00 */
[----:B0-----:R-:W4:Y:S01]  /*0590*/  LDG.E.64 R26, desc[UR4][R18.64] ;  /* 0x00000004121a7981 */ /* 0x001f22000c1e1b00 */
[----:B------:R-:W0:Y:S01]  /*05a0*/  LDC.64 R16, c[0x0][0x388] ;  /* 0x0000e200ff107b82 */ /* 0x000e220000000a00 */
[----:B---3--:R-:W-:-:S08]  /*05b0*/  DMUL R12, R8, R14 ;  /* 0x0000000e080c7228 */ /* 0x008fd00000000000 */
[----:B----4-:R-:W-:-:S07]  /*05c0*/  DFMA R26, R2, R12, R26 ;  /* 0x0000000c021a722b */ /* 0x010fce000000001a */
[----:B------:R3:W-:Y:S04]  /*05d0*/  STG.E.64 desc[UR4][R18.64], R26 ;  /* 0x0000001a12007986 */ /* 0x0007e8000c101b04 */
[----:B0-----:R-:W4:Y:S01]  /*05e0*/  LDG.E.64 R16, desc[UR4][R16.64+0x8] ;  /* 0x0000080410107981 */ /* 0x001f22000c1e1b00 */
[C---:B--2---:R-:W-:Y:S02]  /*05f0*/  IADD3 R12, P0, PT, R21.reuse, UR10, RZ ;  /* 0x0000000a150c7c10 */ /* 0x044fe4000ff1e0ff */
[----:B-1----:R-:W-:Y:S02]  /*0600*/  IADD3 R10, P1, PT, R21, UR6, RZ ;  /* 0x00000006150a7c10 */ /* 0x002fe4000ff3e0ff */
[C---:B------:R-:W-:Y:S02]  /*0610*/  IADD3.X R13, PT, PT, R23.reuse, UR11, RZ, P0, !PT ;  /* 0x0000000b170d7c10 */ /* 0x040fe400087fe4ff */
[----:B------:R-:W-:Y:S01]  /*0620*/  IADD3.X R11, PT, PT, R23, UR7, RZ, P1, !PT ;  /* 0x00000007170b7c10 */ /* 0x000fe20008ffe4ff */
[----:B---3--:R-:W4:Y:S02]  /*0630*/  LDC.64 R26, c[0x0][0x398] ;  /* 0x0000e600ff1a7b82 */ /* 0x008f240000000a00 */
[----:B----4-:R0:W-:Y:S04]  /*0640*/  STG.E.64 desc[UR4][R26.64], R16 ;  /* 0x000000101a007986 */ /* 0x0101e8000c101b04 */
[----:B------:R-:W-:Y:S04]  /*0650*/  STG.E.64 desc[UR4][R12.64+-0x8], RZ ;  /* 0xfffff8ff0c007986 */ /* 0x000fe8000c101b04 */
[----:B------:R-:W2:Y:S01]  /*0660*/  LDG.E.64 R28, desc[UR4][R10.64+0x8] ;  /* 0x000008040a1c7981 */ /* 0x000ea2000c1e1b00 */
[----:B------:R-:W-:-:S02]  /*0670*/  IADD3 R18, P1, PT, R10, R21, RZ ;  /* 0x000000150a127210 */ /* 0x000fc40007f3e0ff */
[----:B------:R-:W-:-:S03]  /*0680*/  IADD3 R14, P0, PT, R12, R21, RZ ;  /* 0x000000150c0e7210 */ /* 0x000fc60007f1e0ff */
[--C-:B------:R-:W-:Y:S02]  /*0690*/  IMAD.X R19, R11, 0x1, R23.reuse, P1 ;  /* 0x000000010b137824 */ /* 0x100fe400008e0617 */
[----:B------:R-:W-:Y:S01]  /*06a0*/  IMAD.X R15, R13, 0x1, R23, P0 ;  /* 0x000000010d0f7824 */ /* 0x000fe200000e0617 */
[----:B--2---:R1:W-:Y:S04]  /*06b0*/  STG.E.64 desc[UR4][R12.64], R28 ;  /* 0x0000001c0c007986 */ /* 0x0043e8000c101b04 */
[----:B------:R-:W-:Y:S04]  /*06c0*/  STG.E.64 desc[UR4][R14.64+-0x8], RZ ;  /* 0xfffff8ff0e007986 */ /* 0x000fe8000c101b04 */
[----:B------:R-:W2:Y:S01]  /*06d0*/  LDG.E.64 R18, desc[UR4][R18.64+0x8] ;  /* 0x0000080412127981 */ /* 0x000ea2000c1e1b00 */
[----:B0-----:R-:W-:-:S02]  /*06e0*/  IADD3 R26, P0, PT, R14, R21, RZ ;  /* 0x000000150e1a7210 */ /* 0x001fc40007f1e0ff */
[----:B------:R-:W-:-:S03]  /*06f0*/  IADD3 R10, P1, PT, R0, UR8, RZ ;  /* 0x00000008000a7c10 */ /* 0x000fc6000ff3e0ff */
[----:B------:R-:W-:Y:S01]  /*0700*/  IMAD.X R27, R15, 0x1, R23, P0 ;  /* 0x000000010f1b7824 */ /* 0x000fe200000e0617 */
[----:B------:R-:W-:Y:S01]  /*0710*/  IADD3.X R11, PT, PT, R20, UR9, RZ, P1, !PT ;  /* 0x00000009140b7c10 */ /* 0x000fe20008ffe4ff */
[----:B--2---:R-:W-:Y:S04]  /*0720*/  STG.E.64 desc[UR4][R14.64], R18 ;  /* 0x000000120e007986 */ /* 0x004fe8000c101b04 */
[----:B------:R-:W-:Y:S04]  /*0730*/  STG.E.64 desc[UR4][R26.64+-0x8], RZ ;  /* 0xfffff8ff1a007986 */ /* 0x000fe8000c101b04 */
[----:B------:R-:W2:Y:S01]  /*0740*/  LDG.E.64 R16, desc[UR4][R10.64] ;  /* 0x000000040a107981 */ /* 0x000ea2000c1e1b00 */
[----:B-1----:R-:W-:-:S04]  /*0750*/  IADD3 R12, P0, PT, R0, UR10, RZ ;  /* 0x0000000a000c7c10 */ /* 0x002fc8000ff1e0ff */
[----:B------:R-:W-:Y:S01]  /*0760*/  IADD3.X R13, PT, PT, R20, UR11, RZ, P0, !PT ;  /* 0x0000000b140d7c10 */ /* 0x000fe200087fe4ff */
[----:B--2---:R-:W-:-:S08]  /*0770*/  DMUL R16, R8, -R16 ;  /* 0x8000001008107228 */ /* 0x004fd00000000000 */
[----:B------:R-:W-:-:S07]  /*0780*/  DMUL R16, R4, R16 ;  /* 0x0000001004107228 */ /* 0x000fce0000000000 */
[----:B------:R-:W-:Y:S04]  /*0790*/  STG.E.64 desc[UR4][R12.64+-0x8], R16 ;  /* 0xfffff8100c007986 */ /* 0x000fe8000c101b04 */
[----:B------:R-:W2:Y:S01]  /*07a0*/  LDG.E.64 R4, desc[UR4][R10.64] ;  /* 0x000000040a047981 */ /* 0x000ea2000c1e1b00 */
[----:B------:R-:W-:-:S05]  /*07b0*/  IADD3 R20, P0, PT, R12, R21, RZ ;  /* 0x000000150c147210 */ /* 0x000fca0007f1e0ff */
[----:B------:R-:W-:Y:S01]  /*07c0*/  IMAD.X R21, R13, 0x1, R23, P0 ;  /* 0x000000010d157824 */ /* 0x000fe200000e0617 */
[----:B--2---:R-:W-:-:S08]  /*07d0*/  DMUL R4, R8, -R4 ;  /* 0x8000000408047228 */ /* 0x004fd00000000000 */
[----:B------:R-:W-:-:S07]  /*07e0*/  DMUL R4, R6, R4 ;  /* 0x0000000406047228 */ /* 0x000fce0000000000 */
[----:B------:R-:W-:Y:S04]  /*07f0*/  STG.E.64 desc[UR4][R20.64+-0x8], R4 ;  /* 0xfffff80414007986 */ /* 0x000fe8000c101b04 */
[----:B------:R-:W2:Y:S02]  /*0800*/  LDG.E.64 R6, desc[UR4][R10.64] ;  /* 0x000000040a067981 */ /* 0x000ea4000c1e1b00 */
[----:B--2---:R-:W-:-:S08]  /*0810*/  DMUL R6, R8, -R6 ;  /* 0x8000000608067228 */ /* 0x004fd00000000000 */
[----:B------:R-:W-:Y:S01]  /*0820*/  DMUL R6, R2, R6 ;  /* 0x0000000602067228 */ /* 0x000fe20000000000 */
[----:B------:R-:W-:-:S06]  /*0830*/  IMAD.WIDE R2, R25, 0x8, R12 ;  /* 0x0000000819027825 */ /* 0x000fcc00078e020c */
[----:B------:R-:W-:Y:S01]  /*0840*/  STG.E.64 desc[UR4][R2.64+-0x8], R6 ;  /* 0xfffff80602007986 */ /* 0x000fe2000c101b04 */
[----:B------:R-:W-:Y:S05]  /*0850*/  EXIT ;  /* 0x000000000000794d */ /* 0x000fea0003800000 */
        .weak           $__internal_5_$__cuda_sm20_drsqrt_f64_slowpath_v2
        .type           $__internal_5_$__cuda_sm20_drsqrt_f64_slowpath_v2,@function
        .size           $__internal_5_$__cuda_sm20_drsqrt_f64_slowpath_v2,(.L_x_67 - $__internal_5_$__cuda_sm20_drsqrt_f64_slowpath_v2)
$__internal_5_$__cuda_sm20_drsqrt_f64_slowpath_v2:
[----:B------:R-:W-:Y:S01]  /*0860*/  DSETP.NEU.AND P0, PT, R12, RZ, PT ;  /* 0x000000ff0c00722a */ /* 0x000fe20003f0d000 */
[----:B------:R-:W-:Y:S01]  /*0870*/  BSSY.RECONVERGENT B1, `(.L_x_52) ;  /* 0x000001c000017945 */ /* 0x000fe20003800200 */
[----:B------:R-:W-:-:S12]  /*0880*/  LOP3.LUT R14, R13, 0x80000000, RZ, 0xc0, !PT ;  /* 0x800000000d0e7812 */ /* 0x000fd800078ec0ff */
[----:B------:R-:W-:Y:S05]  /*0890*/  @!P0 BRA `(.L_x_53) ;  /* 0x00000000005c8947 */ /* 0x000fea0003800000 */
[----:B------:R-:W-:-:S14]  /*08a0*/  DSETP.GTU.AND P0, PT, |R12|, +INF , PT ;  /* 0x7ff000000c00742a */ /* 0x000fdc0003f0c200 */
[----:B------:R-:W-:Y:S05]  /*08b0*/  @P0 BRA `(.L_x_54) ;  /* 0x00000000004c0947 */ /* 0x000fea0003800000 */
[----:B------:R-:W-:-:S13]  /*08c0*/  ISETP.NE.AND P0, PT, R14, RZ, PT ;  /* 0x000000ff0e00720c */ /* 0x000fda0003f05270 */
[----:B------:R-:W-:Y:S02]  /*08d0*/  @P0 IMAD.MOV.U32 R14, RZ, RZ, 0x0 ;  /* 0x00000000ff0e0424 */ /* 0x000fe400078e00ff */
[----:B------:R-:W-:Y:S01]  /*08e0*/  @P0 IMAD.MOV.U32 R15, RZ, RZ, -0x80000 ;  /* 0xfff80000ff0f0424 */ /* 0x000fe200078e00ff */
[----:B------:R-:W-:Y:S06]  /*08f0*/  @P0 BRA `(.L_x_55) ;  /* 0x00000000004c0947 */ /* 0x000fec0003800000 */
[----:B------:R-:W-:-:S14]  /*0900*/  DSETP.NEU.AND P0, PT, |R12|, +INF , PT ;  /* 0x7ff000000c00742a */ /* 0x000fdc0003f0d200 */
[----:B------:R-:W-:Y:S01]  /*0910*/  @!P0 CS2R R14, SRZ ;  /* 0x00000000000e8805 */ /* 0x000fe2000001ff00 */
[----:B------:R-:W-:Y:S06]  /*0920*/  @!P0 BRA `(.L_x_55) ;  /* 0x0000000000408947 */ /* 0x000fec0003800000 */
[----:B------:R-:W-:Y:S01]  /*0930*/  DMUL R16, R12, 1.80143985094819840000e+16 ;  /* 0x435000000c107828 */ /* 0x000fe20000000000 */
[----:B------:R-:W-:Y:S02]  /*0940*/  IMAD.MOV.U32 R18, RZ, RZ, 0x0 ;  /* 0x00000000ff127424 */ /* 0x000fe400078e00ff */
[----:B------:R-:W-:Y:S02]  /*0950*/  IMAD.MOV.U32 R12, RZ, RZ, RZ ;  /* 0x000000ffff0c7224 */ /* 0x000fe400078e00ff */
[----:B------:R-:W-:Y:S01]  /*0960*/  IMAD.MOV.U32 R19, RZ, RZ, 0x3fd80000 ;  /* 0x3fd80000ff137424 */ /* 0x000fe200078e00ff */
[----:B------:R-:W0:Y:S03]  /*0970*/  MUFU.RSQ64H R13, R17 ;  /* 0x00000011000d7308 */ /* 0x000e260000001c00 */
[----:B0-----:R-:W-:-:S08]  /*0980*/  DMUL R14, R12, R12 ;  /* 0x0000000c0c0e7228 */ /* 0x001fd00000000000 */
[----:B------:R-:W-:-:S08]  /*0990*/  DFMA R14, R16, -R14, 1 ;  /* 0x3ff00000100e742b */ /* 0x000fd0000000080e */
[----:B------:R-:W-:Y:S02]  /*09a0*/  DFMA R18, R14, R18, 0.5 ;  /* 0x3fe000000e12742b */ /* 0x000fe40000000012 */
[----:B------:R-:W-:-:S08]  /*09b0*/  DMUL R14, R12, R14 ;  /* 0x0000000e0c0e7228 */ /* 0x000fd00000000000 */
[----:B------:R-:W-:-:S08]  /*09c0*/  DFMA R14, R18, R14, R12 ;  /* 0x0000000e120e722b */ /* 0x000fd0000000000c */
[----:B------:R-:W-:Y:S01]  /*09d0*/  DMUL R14, R14, 134217728 ;  /* 0x41a000000e0e7828 */ /* 0x000fe20000000000 */
[----:B------:R-:W-:Y:S10]  /*09e0*/  BRA `(.L_x_55) ;  /* 0x0000000000107947 */ /* 0x000ff40003800000 */
.L_x_54:
[----:B------:R-:W-:Y:S01]  /*09f0*/  DADD R14, R12, R12 ;  /* 0x000000000c0e7229 */ /* 0x000fe2000000000c */
[----:B------:R-:W-:Y:S10]  /*0a00*/  BRA `(.L_x_55) ;  /* 0x0000000000087947 */ /* 0x000ff40003800000 */
.L_x_53:
[----:B------:R-:W-:Y:S01]  /*0a10*/  LOP3.LUT R15, R14, 0x7ff00000, RZ, 0xfc, !PT ;  /* 0x7ff000000e0f7812 */ /* 0x000fe200078efcff */
[----:B------:R-:W-:-:S07]  /*0a20*/  IMAD.MOV.U32 R14, RZ, RZ, RZ ;  /* 0x000000ffff0e7224 */ /* 0x000fce00078e00ff */
.L_x_55:
[----:B------:R-:W-:Y:S05]  /*0a30*/  BSYNC.RECONVERGENT B1 ;  /* 0x0000000000017941 */ /* 0x000fea0003800200 */
.L_x_52:
[----:B------:R-:W-:-:S04]  /*0a40*/  IMAD.MOV.U32 R9, RZ, RZ, 0x0 ;  /* 0x00000000ff097424 */ /* 0x000fc800078e00ff */
[----:B------:R-:W-:Y:S05]  /*0a50*/  RET.REL.NODEC R8 `(_Z8B_kernelPdS_S_S_diS_d) ;  /* 0xfffffff408687950 */ /* 0x000fea0003c3ffff */
.L_x_56:
        /* <DEDUP_REMOVED lines=10> */
.L_x_67:


//--------------------- .text._Z9A2_kernelPdS_S_dS_S_i --------------------------
	.section	.text._Z9A2_kernelPdS_S_dS_S_i,"ax",@progbits
	.align	128
        .global         _Z9A2_kernelPdS_S_dS_S_i
        .type           _Z9A2_kernelPdS_S_dS_S_i,@function
        .size           _Z9A2_kernelPdS_S_dS_S_i,(.L_x_76 - _Z9A2_kernelPdS_S_dS_S_i)
        .other          _Z9A2_kernelPdS_S_dS_S_i,@"STO_CUDA_ENTRY STV_DEFAULT"
_Z9A2_kernelPdS_S_dS_S_i:
.text._Z9A2_kernelPdS_S_dS_S_i:
        /* <DEDUP_REMOVED lines=12> */
[----:B------:R-:W-:Y:S01]  /*00c0*/  IMAD.SHL.U32 R26, R0, 0x8, RZ ;  /* 0x00000008001a7824 */ /* 0x000fe200078e00ff */
[----:B------:R-:W-:Y:S01]  /*00d0*/  SHF.R.U32.HI R28, RZ, 0x1d, R0 ;  /* 0x0000001dff1c7819 */ /* 0x000fe20000011600 */
[----:B------:R-:W1:Y:S03]  /*00e0*/  LDCU.64 UR4, c[0x0][0x358] ;  /* 0x00006b00ff0477ac */ /* 0x000e660008000a00 */
[----:B0-----:R-:W-:-:S04]  /*00f0*/  IADD3 R8, P0, PT, R26, UR6, RZ ;  /* 0x000000061a087c10 */ /* 0x001fc8000ff1e0ff */
[----:B------:R-:W-:-:S05]  /*0100*/  IADD3.X R9, PT, PT, R28, UR7, RZ, P0, !PT ;  /* 0x000000071c097c10 */ /* 0x000fca00087fe4ff */
[----:B-1----:R-:W2:Y:S01]  /*0110*/  LDG.E.64 R2, desc[UR4][R8.64] ;  /* 0x0000000408027981 */ /* 0x002ea2000c1e1b00 */
[----:B------:R-:W-:Y:S01]  /*0120*/  BSSY.RECONVERGENT B0, `(.L_x_57) ;  /* 0x00000a6000007945 */ /* 0x000fe20003800200 */
[----:B--2---:R-:W-:Y:S01]  /*0130*/  DSETP.NEU.AND P0, PT, R2, RZ, PT ;  /* 0x000000ff0200722a */ /* 0x004fe20003f0d000 */
[C---:B------:R-:W-:Y:S01]  /*0140*/  IMAD.SHL.U32 R3, R5.reuse, 0x2, RZ ;  /* 0x0000000205037824 */ /* 0x040fe200078e00ff */
[C---:B------:R-:W-:Y:S01]  /*0150*/  SHF.L.U64.HI R2, R5.reuse, 0x3, R4 ;  /* 0x0000000305027819 */ /* 0x040fe20000010204 */
[----:B------:R-:W-:-:S03]  /*0160*/  IMAD.SHL.U32 R4, R5, 0x8, RZ ;  /* 0x0000000805047824 */ /* 0x000fc600078e00ff */
[----:B------:R-:W-:-:S08]  /*0170*/  SHF.R.S32.HI R6, RZ, 0x1f, R3 ;  /* 0x0000001fff067819 */ /* 0x000fd00000011403 */
[----:B------:R-:W-:Y:S05]  /*0180*/  @P0 BRA `(.L_x_58) ;  /* 0x0000000000740947 */ /* 0x000fea0003800000 */
[----:B------:R-:W0:Y:S02]  /*0190*/  LDCU.64 UR6, c[0x0][0x388] ;  /* 0x00007100ff0677ac */ /* 0x000e240008000a00 */
[----:B0-----:R-:W-:Y:S02]  /*01a0*/  IMAD.U32 R5, RZ, RZ, UR6 ;  /* 0x00000006ff057e24 */ /* 0x001fe4000f8e00ff */
[----:B------:R-:W-:Y:S01]  /*01b0*/  IMAD.U32 R7, RZ, RZ, UR7 ;  /* 0x00000007ff077e24 */ /* 0x000fe2000f8e00ff */
[----:B------:R-:W0:Y:S02]  /*01c0*/  LDCU.64 UR6, c[0x0][0x3a0] ;  /* 0x00007400ff0677ac */ /* 0x000e240008000a00 */
[----:B------:R-:W-:-:S05]  /*01d0*/  IADD3 R12, P0, PT, R26, R5, RZ ;  /* 0x000000051a0c7210 */ /* 0x000fca0007f1e0ff */
[----:B------:R-:W-:-:S05]  /*01e0*/  IMAD.X R13, R28, 0x1, R7, P0 ;  /* 0x000000011c0d7824 */ /* 0x000fca00000e0607 */
[----:B------:R-:W2:Y:S01]  /*01f0*/  LDG.E.64 R8, desc[UR4][R12.64] ;  /* 0x000000040c087981 */ /* 0x000ea2000c1e1b00 */
[----:B------:R-:W-:-:S05]  /*0200*/  IADD3 R10, P0, PT, R12, R4, RZ ;  /* 0x000000040c0a7210 */ /* 0x000fca0007f1e0ff */
[----:B------:R-:W-:Y:S01]  /*0210*/  IMAD.X R11, R13, 0x1, R2, P0 ;  /* 0x000000010d0b7824 */ /* 0x000fe200000e0602 */
[----:B--2---:R-:W-:-:S07]  /*0220*/  DADD R16, RZ, R8 ;  /* 0x00000000ff107229 */ /* 0x004fce0000000008 */
[----:B------:R-:W-:Y:S04]  /*0230*/  STG.E.64 desc[UR4][R12.64], R16 ;  /* 0x000000100c007986 */ /* 0x000fe8000c101b04 */
[----:B------:R-:W2:Y:S01]  /*0240*/  LDG.E.64 R14, desc[UR4][R10.64] ;  /* 0x000000040a0e7981 */ /* 0x000ea2000c1e1b00 */
[----:B------:R-:W-:-:S04]  /*0250*/  LEA R8, P0, R3, R12, 0x3 ;  /* 0x0000000c03087211 */ /* 0x000fc800078018ff */
[----:B------:R-:W-:Y:S01]  /*0260*/  LEA.HI.X R9, R3, R13, R6, 0x3, P0 ;  /* 0x0000000d03097211 */ /* 0x000fe200000f1c06 */
[----:B--2---:R-:W-:-:S07]  /*0270*/  DADD R18, RZ, R14 ;  /* 0x00000000ff127229 */ /* 0x004fce000000000e */
[----:B------:R1:W-:Y:S04]  /*0280*/  STG.E.64 desc[UR4][R10.64], R18 ;  /* 0x000000120a007986 */ /* 0x0003e8000c101b04 */
[----:B------:R-:W2:Y:S01]  /*0290*/  LDG.E.64 R14, desc[UR4][R8.64] ;  /* 0x00000004080e7981 */ /* 0x000ea2000c1e1b00 */
[----:B0-----:R-:W-:Y:S02]  /*02a0*/  IMAD.U32 R25, RZ, RZ, UR6 ;  /* 0x00000006ff197e24 */ /* 0x001fe4000f8e00ff */
[----:B------:R-:W-:-:S03]  /*02b0*/  IMAD.U32 R29, RZ, RZ, UR7 ;  /* 0x00000007ff1d7e24 */ /* 0x000fc6000f8e00ff */
[----:B------:R-:W-:Y:S02]  /*02c0*/  IADD3 R26, P0, PT, R26, R25, RZ ;  /* 0x000000191a1a7210 */ /* 0x000fe40007f1e0ff */
[----:B-1----:R-:W-:-:S03]  /*02d0*/  CS2R R10, SRZ ;  /* 0x00000000000a7805 */ /* 0x002fc6000001ff00 */
[----:B------:R-:W-:Y:S01]  /*02e0*/  IMAD.X R27, R28, 0x1, R29, P0 ;  /* 0x000000011c1b7824 */ /* 0x000fe200000e061d */
[----:B------:R-:W-:-:S05]  /*02f0*/  IADD3 R12, P0, PT, R26, R4, RZ ;  /* 0x000000041a0c7210 */ /* 0x000fca0007f1e0ff */
[----:B------:R-:W-:Y:S01]  /*0300*/  IMAD.X R13, R27, 0x1, R2, P0 ;  /* 0x000000011b0d7824 */ /* 0x000fe200000e0602 */
[----:B--2---:R-:W-:-:S07]  /*0310*/  DADD R14, RZ, R14 ;  /* 0x00000000ff0e7229 */ /* 0x004fce000000000e */
[----:B------:R0:W-:Y:S04]  /*0320*/  STG.E.64 desc[UR4][R8.64], R14 ;  /* 0x0000000e08007986 */ /* 0x0001e8000c101b04 */
[----:B------:R0:W-:Y:S04]  /*0330*/  STG.E.64 desc[UR4][R26.64], RZ ;  /* 0x000000ff1a007986 */ /* 0x0001e8000c101b04 */
[----:B------:R0:W-:Y:S01]  /*0340*/  STG.E.64 desc[UR4][R12.64], RZ ;  /* 0x000000ff0c007986 */ /* 0x0001e2000c101b04 */
[----:B------:R-:W-:Y:S05]  /*0350*/  BRA `(.L_x_59) ;  /* 0x0000000800087947 */ /* 0x000fea0003800000 */
.L_x_58:
[----:B------:R-:W0:Y:S01]  /*0360*/  LDCU.128 UR8, c[0x0][0x380] ;  /* 0x00007000ff0877ac */ /* 0x000e220008000c00 */
[----:B------:R-:W1:Y:S01]  /*0370*/  LDC.64 R22, c[0x0][0x380] ;  /* 0x0000e000ff167b82 */ /* 0x000e620000000a00 */
[----:B------:R-:W2:Y:S01]  /*0380*/  LDCU.64 UR6, c[0x0][0x398] ;  /* 0x00007300ff0677ac */ /* 0x000ea20008000a00 */
[----:B0-----:R-:W-:Y:S02]  /*0390*/  IADD3 R18, P1, PT, R4, UR8, RZ ;  /* 0x0000000804127c10 */ /* 0x001fe4000ff3e0ff */
[----:B------:R-:W-:Y:S02]  /*03a0*/  IADD3 R20, P0, PT, R26, UR8, RZ ;  /* 0x000000081a147c10 */ /* 0x000fe4000ff1e0ff */
[----:B------:R-:W-:Y:S02]  /*03b0*/  IADD3.X R19, PT, PT, R2, UR9, RZ, P1, !PT ;  /* 0x0000000902137c10 */ /* 0x000fe40008ffe4ff */
[----:B------:R-:W-:Y:S01]  /*03c0*/  IADD3 R10, P1, PT, R26, R18, RZ ;  /* 0x000000121a0a7210 */ /* 0x000fe20007f3e0ff */
[----:B-1----:R-:W3:Y:S01]  /*03d0*/  LDG.E.64 R8, desc[UR4][R22.64] ;  /* 0x0000000416087981 */ /* 0x002ee2000c1e1b00 */
[----:B------:R-:W-:-:S03]  /*03e0*/  IADD3.X R21, PT, PT, R28, UR9, RZ, P0, !PT ;  /* 0x000000091c157c10 */ /* 0x000fc600087fe4ff */
[----:B------:R-:W-:Y:S01]  /*03f0*/  IMAD.X R11, R28, 0x1, R19, P1 ;  /* 0x000000011c0b7824 */ /* 0x000fe200008e0613 */
[----:B------:R-:W4:Y:S04]  /*0400*/  LDG.E.64 R16, desc[UR4][R18.64] ;  /* 0x0000000412107981 */ /* 0x000f28000c1e1b00 */
[----:B------:R-:W3:Y:S04]  /*0410*/  LDG.E.64 R20, desc[UR4][R20.64] ;  /* 0x0000000414147981 */ /* 0x000ee8000c1e1b00 */
[----:B------:R-:W4:Y:S01]  /*0420*/  LDG.E.64 R10, desc[UR4][R10.64] ;  /* 0x000000040a0a7981 */ /* 0x000f22000c1e1b00 */
[----:B------:R-:W-:-:S05]  /*0430*/  IADD3 R12, P0, PT, R18, R4, RZ ;  /* 0x00000004120c7210 */ /* 0x000fca0007f1e0ff */
[----:B------:R-:W-:Y:S01]  /*0440*/  IMAD.X R13, R19, 0x1, R2, P0 ;  /* 0x00000001130d7824 */ /* 0x000fe200000e0602 */
[----:B------:R-:W-:-:S05]  /*0450*/  IADD3 R24, P0, PT, R26, R12, RZ ;  /* 0x0000000c1a187210 */ /* 0x000fca0007f1e0ff */
[----:B------:R-:W-:Y:S02]  /*0460*/  IMAD.X R25, R28, 0x1, R13, P0 ;  /* 0x000000011c197824 */ /* 0x000fe400000e060d */
[----:B------:R-:W5:Y:S04]  /*0470*/  LDG.E.64 R12, desc[UR4][R12.64] ;  /* 0x000000040c0c7981 */ /* 0x000f68000c1e1b00 */
[----:B------:R-:W5:Y:S01]  /*0480*/  LDG.E.64 R14, desc[UR4][R24.64] ;  /* 0x00000004180e7981 */ /* 0x000f62000c1e1b00 */
[----:B---3--:R-:W-:Y:S02]  /*0490*/  DADD R8, R8, -R20 ;  /* 0x0000000008087229 */ /* 0x008fe40000000814 */
[----:B----4-:R-:W-:-:S08]  /*04a0*/  DADD R16, R16, -R10 ;  /* 0x0000000010107229 */ /* 0x010fd0000000080a */
[----:B------:R-:W-:Y:S01]  /*04b0*/  DSETP.MAX.AND P0, P1, |R8|, |R16|, PT ;  /* 0x400000100800722a */ /* 0x000fe2000390f200 */
[----:B------:R-:W-:Y:S02]  /*04c0*/  IMAD.MOV.U32 R7, RZ, RZ, R9 ;  /* 0x000000ffff077224 */ /* 0x000fe400078e0009 */
[----:B------:R-:W-:Y:S02]  /*04d0*/  IMAD.MOV.U32 R18, RZ, RZ, R17 ;  /* 0x000000ffff127224 */ /* 0x000fe400078e0011 */
[----:B------:R-:W-:-:S03]  /*04e0*/  IMAD.MOV.U32 R5, RZ, RZ, R8 ;  /* 0x000000ffff057224 */ /* 0x000fc600078e0008 */
[----:B------:R-:W-:Y:S01]  /*04f0*/  FSEL R7, |R7|, |R18|, P0 ;  /* 0x4000001207077208 */ /* 0x000fe20000000200 */
[----:B-----5:R-:W-:Y:S01]  /*0500*/  DADD R10, R12, -R14 ;  /* 0x000000000c0a7229 */ /* 0x020fe2000000080e */
[----:B------:R-:W-:-:S04]  /*0510*/  IMAD.MOV.U32 R14, RZ, RZ, R16 ;  /* 0x000000ffff0e7224 */ /* 0x000fc800078e0010 */
[----:B------:R-:W-:Y:S01]  /*0520*/  @P1 LOP3.LUT R7, R18, 0x80000, RZ, 0xfc, !PT ;  /* 0x0008000012071812 */ /* 0x000fe200078efcff */
[----:B------:R-:W-:Y:S01]  /*0530*/  DSETP.MIN.AND P4, P5, |R8|, |R16|, PT ;  /* 0x400000100800722a */ /* 0x000fe20003d80200 */
[----:B------:R-:W-:Y:S01]  /*0540*/  IMAD.MOV.U32 R12, RZ, RZ, R16 ;  /* 0x000000ffff0c7224 */ /* 0x000fe200078e0010 */
[C---:B------:R-:W-:Y:S02]  /*0550*/  SEL R14, R5.reuse, R14, P0 ;  /* 0x0000000e050e7207 */ /* 0x040fe40000000000 */
[----:B------:R-:W-:Y:S02]  /*0560*/  IMAD.MOV.U32 R15, RZ, RZ, R7 ;  /* 0x000000ffff0f7224 */ /* 0x000fe400078e0007 */
[----:B------:R-:W-:Y:S01]  /*0570*/  SEL R18, R5, R12, P4 ;  /* 0x0000000c05127207 */ /* 0x000fe20002000000 */
[----:B------:R-:W-:Y:S02]  /*0580*/  IMAD.MOV.U32 R5, RZ, RZ, R11 ;  /* 0x000000ffff057224 */ /* 0x000fe400078e000b */
[----:B------:R-:W-:Y:S01]  /*0590*/  IMAD.MOV.U32 R20, RZ, RZ, R15 ;  /* 0x000000ffff147224 */ /* 0x000fe200078e000f */
[C-C-:B------:R-:W-:Y:S01]  /*05a0*/  DSETP.MAX.AND P0, P1, |R10|.reuse, R14.reuse, PT ;  /* 0x0000000e0a00722a */ /* 0x140fe2000390f200 */
[----:B------:R-:W-:Y:S01]  /*05b0*/  IMAD.MOV.U32 R12, RZ, RZ, R14 ;  /* 0x000000ffff0c7224 */ /* 0x000fe200078e000e */
[----:B------:R-:W-:-:S04]  /*05c0*/  DSETP.MIN.AND P2, P3, |R10|, R14, PT ;  /* 0x0000000e0a00722a */ /* 0x000fc80003b40200 */
[----:B------:R-:W-:Y:S01]  /*05d0*/  FSEL R13, |R5|, R20, P0 ;  /* 0x00000014050d7208 */ /* 0x000fe20000000200 */
[----:B------:R-:W-:Y:S02]  /*05e0*/  IMAD.MOV.U32 R5, RZ, RZ, R10 ;  /* 0x000000ffff057224 */ /* 0x000fe400078e000a */
[----:B------:R-:W-:-:S03]  /*05f0*/  IMAD.MOV.U32 R24, RZ, RZ, R15 ;  /* 0x000000ffff187224 */ /* 0x000fc600078e000f */
[----:B------:R-:W-:Y:S01]  /*0600*/  SEL R12, R5, R12, P0 ;  /* 0x0000000c050c7207 */ /* 0x000fe20000000000 */
[----:B------:R-:W-:Y:S01]  /*0610*/  IMAD.MOV.U32 R5, RZ, RZ, R11 ;  /* 0x000000ffff057224 */ /* 0x000fe200078e000b */
[----:B------:R-:W-:Y:S01]  /*0620*/  @P1 LOP3.LUT R13, R20, 0x80000, RZ, 0xfc, !PT ;  /* 0x00080000140d1812 */ /* 0x000fe200078efcff */
[----:B------:R-:W-:-:S03]  /*0630*/  IMAD.MOV.U32 R20, RZ, RZ, R14 ;  /* 0x000000ffff147224 */ /* 0x000fc600078e000e */
[----:B------:R-:W-:Y:S01]  /*0640*/  FSEL R15, |R5|, R24, P2 ;  /* 0x00000018050f7208 */ /* 0x000fe20001000200 */
[----:B------:R-:W-:Y:S01]  /*0650*/  IMAD.MOV.U32 R5, RZ, RZ, R10 ;  /* 0x000000ffff057224 */ /* 0x000fe200078e000a */
[----:B------:R-:W-:Y:S02]  /*0660*/  LOP3.LUT R22, R13, 0xffc00000, RZ, 0xc0, !PT ;  /* 0xffc000000d167812 */ /* 0x000fe400078ec0ff */
[----:B------:R-:W-:Y:S02]  /*0670*/  @P3 LOP3.LUT R15, R24, 0x80000, RZ, 0xfc, !PT ;  /* 0x00080000180f3812 */ /* 0x000fe400078efcff */
[----:B------:R-:W-:Y:S01]  /*0680*/  LOP3.LUT R23, R22, 0x7fd00000, RZ, 0x3c, !PT ;  /* 0x7fd0000016177812 */ /* 0x000fe200078e3cff */
[----:B------:R-:W-:Y:S01]  /*0690*/  IMAD.MOV.U32 R22, RZ, RZ, RZ ;  /* 0x000000ffff167224 */ /* 0x000fe200078e00ff */
[----:B------:R-:W-:Y:S01]  /*06a0*/  SEL R14, R5, R20, P2 ;  /* 0x00000014050e7207 */ /* 0x000fe20001000000 */
[----:B------:R-:W-:Y:S02]  /*06b0*/  IMAD.MOV.U32 R5, RZ, RZ, R9 ;  /* 0x000000ffff057224 */ /* 0x000fe400078e0009 */
[----:B------:R-:W-:-:S03]  /*06c0*/  IMAD.MOV.U32 R20, RZ, RZ, R17 ;  /* 0x000000ffff147224 */ /* 0x000fc600078e0011 */
[----:B------:R-:W-:Y:S02]  /*06d0*/  DMUL R14, R22, R14 ;  /* 0x0000000e160e7228 */ /* 0x000fe40000000000 */
[----:B------:R-:W-:Y:S02]  /*06e0*/  FSEL R19, |R5|, |R20|, P4 ;  /* 0x4000001405137208 */ /* 0x000fe40002000200 */
[----:B------:R-:W-:-:S04]  /*06f0*/  @P5 LOP3.LUT R19, R20, 0x80000, RZ, 0xfc, !PT ;  /* 0x0008000014135812 */ /* 0x000fc800078efcff */
[----:B------:R-:W-:Y:S02]  /*0700*/  DMUL R14, R14, R14 ;  /* 0x0000000e0e0e7228 */ /* 0x000fe40000000000 */
[----:B------:R-:W-:Y:S02]  /*0710*/  DMUL R18, R22, R18 ;  /* 0x0000001216127228 */ /* 0x000fe40000000000 */
[----:B------:R-:W-:-:S06]  /*0720*/  DMUL R24, R12, R22 ;  /* 0x000000160c187228 */ /* 0x000fcc0000000000 */
[----:B------:R-:W-:-:S08]  /*0730*/  DFMA R14, R18, R18, R14 ;  /* 0x00000012120e722b */ /* 0x000fd0000000000e */
[----:B------:R-:W-:-:S06]  /*0740*/  DFMA R24, R24, R24, R14 ;  /* 0x000000181818722b */ /* 0x000fcc000000000e */
[----:B------:R-:W0:Y:S01]  /*0750*/  MUFU.RSQ64H R15, R25 ;  /* 0x00000019000f7308 */ /* 0x000e220000001c00 */
[----:B------:R-:W-:Y:S02]  /*0760*/  IMAD.MOV.U32 R14, RZ, RZ, RZ ;  /* 0x000000ffff0e7224 */ /* 0x000fe400078e00ff */
[----:B------:R-:W-:Y:S02]  /*0770*/  IMAD.MOV.U32 R18, RZ, RZ, 0x0 ;  /* 0x00000000ff127424 */ /* 0x000fe400078e00ff */
[----:B------:R-:W-:Y:S02]  /*0780*/  IMAD.MOV.U32 R19, RZ, RZ, 0x3fd80000 ;  /* 0x3fd80000ff137424 */ /* 0x000fe400078e00ff */
[----:B0-----:R-:W-:-:S08]  /*0790*/  DMUL R20, R14, R14 ;  /* 0x0000000e0e147228 */ /* 0x001fd00000000000 */
[----:B------:R-:W-:Y:S02]  /*07a0*/  DFMA R20, R24, -R20, 1 ;  /* 0x3ff000001814742b */ /* 0x000fe40000000814 */
[----:B------:R-:W-:-:S06]  /*07b0*/  DADD R24, |R8|, |R16| ;  /* 0x0000000008187229 */ /* 0x000fcc0000000610 */
[----:B------:R-:W-:Y:S02]  /*07c0*/  DFMA R18, R20, R18, 0.5 ;  /* 0x3fe000001412742b */ /* 0x000fe40000000012 */
[----:B------:R-:W-:Y:S02]  /*07d0*/  DMUL R20, R14, R20 ;  /* 0x000000140e147228 */ /* 0x000fe40000000000 */
[----:B------:R-:W-:-:S06]  /*07e0*/  DADD R24, |R10|, R24 ;  /* 0x000000000a187229 */ /* 0x000fcc0000000218 */
[----:B------:R-:W-:Y:S02]  /*07f0*/  DFMA R18, R20, R18, R14 ;  /* 0x000000121412722b */ /* 0x000fe4000000000e */
[C---:B------:R-:W-:Y:S02]  /*0800*/  DADD R14, R24.reuse, +INF ;  /* 0x7ff00000180e7429 */ /* 0x040fe40000000000 */
[----:B------:R-:W-:-:S04]  /*0810*/  DSETP.GT.AND P0, PT, R24, RZ, PT ;  /* 0x000000ff1800722a */ /* 0x000fc80003f04000 */
[----:B------:R-:W-:Y:S02]  /*0820*/  DMUL R22, R22, R18 ;  /* 0x0000001216167228 */ /* 0x000fe40000000000 */
[----:B------:R-:W0:Y:S01]  /*0830*/  LDC.64 R18, c[0x0][0x390] ;  /* 0x0000e400ff127b82 */ /* 0x000e220000000a00 */
[----:B------:R-:W-:-:S07]  /*0840*/  DSETP.NEU.AND P1, PT, R12, +INF , PT ;  /* 0x7ff000000c00742a */ /* 0x000fce0003f2d000 */
[----:B------:R-:W-:Y:S02]  /*0850*/  FSEL R20, R22, R14, P0 ;  /* 0x0000000e16147208 */ /* 0x000fe40000000000 */
[----:B------:R-:W-:Y:S02]  /*0860*/  FSEL R14, R23, R15, P0 ;  /* 0x0000000f170e7208 */ /* 0x000fe40000000000 */
[----:B------:R-:W-:Y:S02]  /*0870*/  FSEL R20, R20, RZ, P1 ;  /* 0x000000ff14147208 */ /* 0x000fe40000800000 */
[----:B------:R-:W-:Y:S01]  /*0880*/  FSEL R21, R14, RZ, P1 ;  /* 0x000000ff0e157208 */ /* 0x000fe20000800000 */
[----:B------:R-:W-:-:S05]  /*0890*/  IMAD.U32 R5, RZ, RZ, UR10 ;  /* 0x0000000aff057e24 */ /* 0x000fca000f8e00ff */
[C---:B--2---:R-:W-:Y:S01]  /*08a0*/  DMUL R12, R20.reuse, UR6 ;  /* 0x00000006140c7c28 */ /* 0x044fe20008000000 */
[----:B------:R-:W-:Y:S01]  /*08b0*/  IADD3 R14, P0, PT, R26, R5, RZ ;  /* 0x000000051a0e7210 */ /* 0x000fe20007f1e0ff */
[----:B------:R-:W-:Y:S01]  /*08c0*/  IMAD.U32 R7, RZ, RZ, UR11 ;  /* 0x0000000bff077e24 */ /* 0x000fe2000f8e00ff */
[----:B------:R-:W1:Y:S01]  /*08d0*/  LDCU.64 UR6, c[0x0][0x390] ;  /* 0x00007200ff0677ac */ /* 0x000e620008000a00 */
[----:B0-----:R-:W2:Y:S04]  /*08e0*/  LDG.E.64 R22, desc[UR4][R18.64] ;  /* 0x0000000412167981 */ /* 0x001ea8000c1e1b00 */
[----:B------:R-:W-:Y:S01]  /*08f0*/  DMUL R12, R20, R12 ;  /* 0x0000000c140c7228 */ /* 0x000fe20000000000 */
[----:B------:R-:W-:-:S07]  /*0900*/  IMAD.X R15, R28, 0x1, R7, P0 ;  /* 0x000000011c0f7824 */ /* 0x000fce00000e0607 */
[----:B------:R-:W-:Y:S01]  /*0910*/  DMUL R12, R20, R12 ;  /* 0x0000000c140c7228 */ /* 0x000fe20000000000 */
[----:B------:R-:W3:Y:S07]  /*0920*/  LDG.E.64 R20, desc[UR4][R14.64] ;  /* 0x000000040e147981 */ /* 0x000eee000c1e1b00 */
[----:B--2---:R-:W-:-:S08]  /*0930*/  DMUL R22, R12, R22 ;  /* 0x000000160c167228 */ /* 0x004fd00000000000 */
[----:B---3--:R-:W-:-:S07]  /*0940*/  DFMA R20, R8, R22, R20 ;  /* 0x000000160814722b */ /* 0x008fce0000000014 */
[----:B------:R0:W-:Y:S04]  /*0950*/  STG.E.64 desc[UR4][R14.64], R20 ;  /* 0x000000140e007986 */ /* 0x0001e8000c101b04 */
[----:B------:R-:W2:Y:S01]  /*0960*/  LDG.E.64 R24, desc[UR4][R18.64] ;  /* 0x0000000412187981 */ /* 0x000ea2000c1e1b00 */
[----:B0-----:R-:W-:-:S05]  /*0970*/  IADD3 R20, P0, PT, R14, R4, RZ ;  /* 0x000000040e147210 */ /* 0x001fca0007f1e0ff */
[----:B------:R-:W-:-:S05]  /*0980*/  IMAD.X R21, R15, 0x1, R2, P0 ;  /* 0x000000010f157824 */ /* 0x000fca00000e0602 */
[----:B------:R-:W3:Y:S01]  /*0990*/  LDG.E.64 R22, desc[UR4][R20.64] ;  /* 0x0000000414167981 */ /* 0x000ee2000c1e1b00 */
[----:B--2---:R-:W-:-:S08]  /*09a0*/  DMUL R24, R12, R24 ;  /* 0x000000180c187228 */ /* 0x004fd00000000000 */
[----:B---3--:R-:W-:Y:S01]  /*09b0*/  DFMA R24, R16, R24, R22 ;  /* 0x000000181018722b */ /* 0x008fe20000000016 */
[----:B------:R-:W-:-:S06]  /*09c0*/  LEA R22, P0, R3, R14, 0x3 ;  /* 0x0000000e03167211 */ /* 0x000fcc00078018ff */
[----:B------:R0:W-:Y:S01]  /*09d0*/  STG.E.64 desc[UR4][R20.64], R24 ;  /* 0x0000001814007986 */ /* 0x0001e2000c101b04 */
[----:B------:R-:W-:-:S03]  /*09e0*/  LEA.HI.X R23, R3, R15, R6, 0x3, P0 ;  /* 0x0000000f03177211 */ /* 0x000fc600000f1c06 */
[----:B------:R-:W2:Y:S04]  /*09f0*/  LDG.E.64 R18, desc[UR4][R18.64] ;  /* 0x0000000412127981 */ /* 0x000ea8000c1e1b00 */
[----:B0-----:R-:W3:Y:S01]  /*0a00*/  LDG.E.64 R24, desc[UR4][R22.64] ;  /* 0x0000000416187981 */ /* 0x001ee2000c1e1b00 */
[----:B-1----:R-:W-:-:S04]  /*0a10*/  IADD3 R14, P0, PT, R26, UR6, RZ ;  /* 0x000000061a0e7c10 */ /* 0x002fc8000ff1e0ff */
[----:B------:R-:W-:Y:S01]  /*0a20*/  IADD3.X R15, PT, PT, R28, UR7, RZ, P0, !PT ;  /* 0x000000071c0f7c10 */ /* 0x000fe200087fe4ff */
[----:B------:R-:W0:Y:S01]  /*0a30*/  LDCU.64 UR6, c[0x0][0x3a0] ;  /* 0x00007400ff0677ac */ /* 0x000e220008000a00 */
[----:B--2---:R-:W-:-:S08]  /*0a40*/  DMUL R18, R12, R18 ;  /* 0x000000120c127228 */ /* 0x004fd00000000000 */
[----:B---3--:R-:W-:-:S07]  /*0a50*/  DFMA R18, R10, R18, R24 ;  /* 0x000000120a12722b */ /* 0x008fce0000000018 */
[----:B------:R1:W-:Y:S04]  /*0a60*/  STG.E.64 desc[UR4][R22.64], R18 ;  /* 0x0000001216007986 */ /* 0x0003e8000c101b04 */
[----:B------:R-:W2:Y:S01]  /*0a70*/  LDG.E.64 R20, desc[UR4][R14.64] ;  /* 0x000000040e147981 */ /* 0x000ea2000c1e1b00 */
[----:B0-----:R-:W-:Y:S02]  /*0a80*/  IMAD.U32 R25, RZ, RZ, UR6 ;  /* 0x00000006ff197e24 */ /* 0x001fe4000f8e00ff */
[----:B------:R-:W-:-:S03]  /*0a90*/  IMAD.U32 R29, RZ, RZ, UR7 ;  /* 0x00000007ff1d7e24 */ /* 0x000fc6000f8e00ff */
[----:B------:R-:W-:-:S05]  /*0aa0*/  IADD3 R26, P0, PT, R26, R25, RZ ;  /* 0x000000191a1a7210 */ /* 0x000fca0007f1e0ff */
[----:B------:R-:W-:Y:S01]  /*0ab0*/  IMAD.X R27, R28, 0x1, R29, P0 ;  /* 0x000000011c1b7824 */ /* 0x000fe200000e061d */
[----:B--2---:R-:W-:-:S08]  /*0ac0*/  DMUL R20, R12, -R20 ;  /* 0x800000140c147228 */ /* 0x004fd00000000000 */
[----:B------:R-:W-:-:S07]  /*0ad0*/  DMUL R20, R8, R20 ;  /* 0x0000001408147228 */ /* 0x000fce0000000000 */
[----:B------:R2:W-:Y:S04]  /*0ae0*/  STG.E.64 desc[UR4][R26.64], R20 ;  /* 0x000000141a007986 */ /* 0x0005e8000c101b04 */
[----:B------:R-:W3:Y:S01]  /*0af0*/  LDG.E.64 R8, desc[UR4][R14.64] ;  /* 0x000000040e087981 */ /* 0x000ee2000c1e1b00 */
[----:B-1----:R-:W-:-:S05]  /*0b00*/  IADD3 R18, P0, PT, R26, R4, RZ ;  /* 0x000000041a127210 */ /* 0x002fca0007f1e0ff */
[----:B------:R-:W-:Y:S01]  /*0b10*/  IMAD.X R19, R27, 0x1, R2, P0 ;  /* 0x000000011b137824 */ /* 0x000fe200000e0602 */
[----:B---3--:R-:W-:-:S08]  /*0b20*/  DMUL R8, R12, -R8 ;  /* 0x800000080c087228 */ /* 0x008fd00000000000 */
[----:B------:R-:W-:-:S07]  /*0b30*/  DMUL R8, R16, R8 ;  /* 0x0000000810087228 */ /* 0x000fce0000000000 */
[----:B------:R2:W-:Y:S04]  /*0b40*/  STG.E.64 desc[UR4][R18.64], R8 ;  /* 0x0000000812007986 */ /* 0x0005e8000c101b04 */
[----:B------:R-:W3:Y:S02]  /*0b50*/  LDG.E.64 R16, desc[UR4][R14.64] ;  /* 0x000000040e107981 */ /* 0x000ee4000c1e1b00 */
[----:B---3--:R-:W-:-:S08]  /*0b60*/  DMUL R16, R12, -R16 ;  /* 0x800000100c107228 */ /* 0x008fd00000000000 */
[----:B--2---:R-:W-:-:S11]  /*0b70*/  DMUL R10, R10, R16 ;  /* 0x000000100a0a7228 */ /* 0x004fd60000000000 */
.L_x_59:
[----:B------:R-:W-:Y:S05]  /*0b80*/  BSYNC.RECONVERGENT B0 ;  /* 0x0000000000007941 */ /* 0x000fea0003800200 */
.L_x_57:
[----:B0-----:R-:W0:Y:S01]  /*0b90*/  LDC.64 R8, c[0x0][0x388] ;  /* 0x0000e200ff087b82 */ /* 0x001e220000000a00 */
[----:B------:R-:W-:-:S05]  /*0ba0*/  IADD3 R0, P0, PT, R0, R3, RZ ;  /* 0x0000000300007210 */ /* 0x000fca0007f1e0ff */
[----:B------:R-:W-:Y:S01]  /*0bb0*/  IMAD.X R6, RZ, RZ, R6, P0 ;  /* 0x000000ffff067224 */ /* 0x000fe200000e0606 */
[----:B------:R-:W-:-:S04]  /*0bc0*/  LEA R14, P0, R0, R25, 0x3 ;  /* 0x00000019000e7211 */ /* 0x000fc800078018ff */
[----:B------:R-:W-:-:S05]  /*0bd0*/  LEA.HI.X R15, R0, R29, R6, 0x3, P0 ;  /* 0x0000001d000f7211 */ /* 0x000fca00000f1c06 */
[----:B------:R1:W-:Y:S04]  /*0be0*/  STG.E.64 desc[UR4][R14.64], R10 ;  /* 0x0000000a0e007986 */ /* 0x0003e8000c101b04 */
[----:B0-----:R-:W2:Y:S01]  /*0bf0*/  LDG.E.64 R8, desc[UR4][R8.64] ;  /* 0x0000000408087981 */ /* 0x001ea2000c1e1b00 */
[----:B------:R-:W2:Y:S01]  /*0c00*/  LDC.64 R12, c[0x0][0x3a0] ;  /* 0x0000e800ff0c7b82 */ /* 0x000ea20000000a00 */
[----:B------:R-:W-:-:S05]  /*0c10*/  IADD3 R16, P0, PT, R4, R5, RZ ;  /* 0x0000000504107210 */ /* 0x000fca0007f1e0ff */
[----:B------:R-:W-:Y:S01]  /*0c20*/  IMAD.X R17, R2, 0x1, R7, P0 ;  /* 0x0000000102117824 */ /* 0x000fe200000e0607 */
[----:B------:R-:W-:Y:S01]  /*0c30*/  IADD3 R18, P0, PT, R4, R25, RZ ;  /* 0x0000001904127210 */ /* 0x000fe20007f1e0ff */
[----:B--2---:R-:W-:Y:S04]  /*0c40*/  STG.E.64 desc[UR4][R12.64], R8 ;  /* 0x000000080c007986 */ /* 0x004fe8000c101b04 */
[----:B------:R-:W2:Y:S01]  /*0c50*/  LDG.E.64 R6, desc[UR4][R16.64] ;  /* 0x0000000410067981 */ /* 0x000ea2000c1e1b00 */
[----:B------:R-:W-:Y:S01]  /*0c60*/  IADD3 R20, P1, PT, R16, R4, RZ ;  /* 0x0000000410147210 */ /* 0x000fe20007f3e0ff */
[----:B------:R-:W-:-:S04]  /*0c70*/  IMAD.X R19, R2, 0x1, R29, P0 ;  /* 0x0000000102137824 */ /* 0x000fc800000e061d */
[--C-:B------:R-:W-:Y:S01]  /*0c80*/  IMAD.X R21, R17, 0x1, R2.reuse, P1 ;  /* 0x0000000111157824 */ /* 0x100fe200008e0602 */
[----:B------:R-:W-:Y:S01]  /*0c90*/  IADD3 R4, P0, PT, R18, R4, RZ ;  /* 0x0000000412047210 */ /* 0x000fe20007f1e0ff */
[----:B--2---:R-:W-:Y:S04]  /*0ca0*/  STG.E.64 desc[UR4][R18.64], R6 ;  /* 0x0000000612007986 */ /* 0x004fe8000c101b04 */
[----:B-1----:R-:W2:Y:S01]  /*0cb0*/  LDG.E.64 R10, desc[UR4][R20.64] ;  /* 0x00000004140a7981 */ /* 0x002ea2000c1e1b00 */
[----:B------:R-:W-:-:S05]  /*0cc0*/  IMAD.X R5, R19, 0x1, R2, P0 ;  /* 0x0000000113057824 */ /* 0x000fca00000e0602 */
[----:B--2---:R-:W-:Y:S01]  /*0cd0*/  STG.E.64 desc[UR4][R4.64], R10 ;  /* 0x0000000a04007986 */ /* 0x004fe2000c101b04 */
[----:B------:R-:W-:Y:S05]  /*0ce0*/  EXIT ;  /* 0x000000000000794d */ /* 0x000fea0003800000 */
.L_x_60:
        /* <DEDUP_REMOVED lines=9> */
.L_x_76:


//--------------------- .text._Z9A1_kernelPdS_d   --------------------------
	.section	.text._Z9A1_kernelPdS_d,"ax",@progbits
	.align	128
        .global         _Z9A1_kernelPdS_d
        .type           _Z9A1_kernelPdS_d,@function
        .size           _Z9A1_kernelPdS_d,(.L_x_77 - _Z9A1_kernelPdS_d)
        .other          _Z9A1_kernelPdS_d,@"STO_CUDA_ENTRY STV_DEFAULT"
_Z9A1_kernelPdS_d:
.text._Z9A1_kernelPdS_d:
        /* <DEDUP_REMOVED lines=8> */
[----:B------:R-:W0:Y:S03]  /*0080*/  LDCU.64 UR6, c[0x0][0x390] ;  /* 0x00007200ff0677ac */ /* 0x000e260008000a00 */
[----:B--2---:R-:W-:-:S06]  /*0090*/  IMAD.WIDE.U32 R2, R7, 0x8, R2 ;  /* 0x0000000807027825 */ /* 0x004fcc00078e0002 */
[----:B-1----:R-:W0:Y:S01]  /*00a0*/  LDG.E.64 R2, desc[UR4][R2.64] ;  /* 0x0000000402027981 */ /* 0x002e22000c1e1b00 */
[----:B---3--:R-:W-:-:S05]  /*00b0*/  IMAD.WIDE.U32 R4, R7, 0x8, R4 ;  /* 0x0000000807047825 */ /* 0x008fca00078e0004 */
[----:B------:R-:W0:Y:S02]  /*00c0*/  LDG.E.64 R6, desc[UR4][R4.64] ;  /* 0x0000000404067981 */ /* 0x000e24000c1e1b00 */
[----:B0-----:R-:W-:-:S07]  /*00d0*/  DFMA R6, R2, UR6, R6 ;  /* 0x0000000602067c2b */ /* 0x001fce0008000006 */
[----:B------:R-:W-:Y:S01]  /*00e0*/  STG.E.64 desc[UR4][R4.64], R6 ;  /* 0x0000000604007986 */ /* 0x000fe2000c101b04 */
[----:B------:R-:W-:Y:S05]  /*00f0*/  EXIT ;  /* 0x000000000000794d */ /* 0x000fea0003800000 */
.L_x_61:
        /* <DEDUP_REMOVED lines=16> */
.L_x_77:


//--------------------- .nv.shared._ZN3cub18CUB_300001_SM_10006detail11EmptyKernelIvEEvv --------------------------
	.section	.nv.shared._ZN3cub18CUB_300001_SM_10006detail11EmptyKernelIvEEvv,"aw",@nobits
	.sectionflags	@""
	.align	16
	.zero		1024


//--------------------- .nv.shared.reserved.0     --------------------------
	.section	.nv.shared.reserved.0,"aw",@nobits
	.weak		__nv_reservedSMEM_offset_0_alias
	.size		__nv_reservedSMEM_offset_0_alias, 0, 64
	.other		__nv_reservedSMEM_offset_0_alias,@"STO_CUDA_RESERVED_SHARED STV_DEFAULT"
__nv_reservedSMEM_offset_0_alias:
	.zero		0
	.zero		64


//--------------------- .nv.global                --------------------------
	.section	.nv.global,"aw",@nobits
.nv.global:
	.type		_ZN34_INTERNAL_b11319a5_4_k_cu_e715ed1a6thrust24THRUST_300001_SM_1000_NS12placeholders2_8E,@object
	.size		_ZN34_INTERNAL_b11319a5_4_k_cu_e715ed1a6thrust24THRUST_300001_SM_1000_NS12placeholders2_8E,(_ZN34_INTERNAL_b11319a5_4_k_cu_e715ed1a4cuda3std3__436_GLOBAL__N__b11319a5_4_k_cu_e715ed1a6ignoreE - _ZN34_INTERNAL_b11319a5_4_k_cu_e715ed1a6thrust24THRUST_300001_SM_1000_NS12placeholders2_8E)
_ZN34_INTERNAL_b11319a5_4_k_cu_e715ed1a6thrust24THRUST_300001_SM_1000_NS12placeholders2_8E:
	.zero		1
	.type		_ZN34_INTERNAL_b11319a5_4_k_cu_e715ed1a4cuda3std3__436_GLOBAL__N__b11319a5_4_k_cu_e715ed1a6ignoreE,@object
	.size		_ZN34_INTERNAL_b11319a5_4_k_cu_e715ed1a4cuda3std3__436_GLOBAL__N__b11319a5_4_k_cu_e715ed1a6ignoreE,(_ZN34_INTERNAL_b11319a5_4_k_cu_e715ed1a4cuda3std6ranges3__45__cpo4dataE - _ZN34_INTERNAL_b11319a5_4_k_cu_e715ed1a4cuda3std3__436_GLOBAL__N__b11319a5_4_k_cu_e715ed1a6ignoreE)
_ZN34_INTERNAL_b11319a5_4_k_cu_e715ed1a4cuda3std3__436_GLOBAL__N__b11319a5_4_k_cu_e715ed1a6ignoreE:
	.zero		1
	.type		_ZN34_INTERNAL_b11319a5_4_k_cu_e715ed1a4cuda3std6ranges3__45__cpo4dataE,@object
	.size		_ZN34_INTERNAL_b11319a5_4_k_cu_e715ed1a4cuda3std6ranges3__45__cpo4dataE,(_ZN34_INTERNAL_b11319a5_4_k_cu_e715ed1a6thrust24THRUST_300001_SM_1000_NS6system3cpp3parE - _ZN34_INTERNAL_b11319a5_4_k_cu_e715ed1a4cuda3std6ranges3__45__cpo4dataE)
_ZN34_INTERNAL_b11319a5_4_k_cu_e715ed1a4cuda3std6ranges3__45__cpo4dataE:
	.zero		1
	.type		_ZN34_INTERNAL_b11319a5_4_k_cu_e715ed1a6thrust24THRUST_300001_SM_1000_NS6system3cpp3parE,@object
	.size		_ZN34_INTERNAL_b11319a5_4_k_cu_e715ed1a6thrust24THRUST_300001_SM_1000_NS6system3cpp3parE,(_ZN34_INTERNAL_b11319a5_4_k_cu_e715ed1a4cuda3std3__45__cpo5beginE - _ZN34_INTERNAL_b11319a5_4_k_cu_e715ed1a6thrust24THRUST_300001_SM_1000_NS6system3cpp3parE)
_ZN34_INTERNAL_b11319a5_4_k_cu_e715ed1a6thrust24THRUST_300001_SM_1000_NS6system3cpp3parE:
	.zero		1
	.type		_ZN34_INTERNAL_b11319a5_4_k_cu_e715ed1a4cuda3std3__45__cpo5beginE,@object
	.size		_ZN34_INTERNAL_b11319a5_4_k_cu_e715ed1a4cuda3std3__45__cpo5beginE,(_ZN34_INTERNAL_b11319a5_4_k_cu_e715ed1a4cuda3std6ranges3__45__cpo5beginE - _ZN34_INTERNAL_b11319a5_4_k_cu_e715ed1a4cuda3std3__45__cpo5beginE)
_ZN34_INTERNAL_b11319a5_4_k_cu_e715ed1a4cuda3std3__45__cpo5beginE:
	.zero		1
	.type		_ZN34_INTERNAL_b11319a5_4_k_cu_e715ed1a4cuda3std6ranges3__45__cpo5beginE,@object
	.size		_ZN34_INTERNAL_b11319a5_4_k_cu_e715ed1a4cuda3std6ranges3__45__cpo5beginE,(_ZN34_INTERNAL_b11319a5_4_k_cu_e715ed1a6thrust24THRUST_300001_SM_1000_NS6deviceE - _ZN34_INTERNAL_b11319a5_4_k_cu_e715ed1a4cuda3std6ranges3__45__cpo5beginE)
_ZN34_INTERNAL_b11319a5_4_k_cu_e715ed1a4cuda3std6ranges3__45__cpo5beginE:
	.zero		1
	.type		_ZN34_INTERNAL_b11319a5_4_k_cu_e715ed1a6thrust24THRUST_300001_SM_1000_NS6deviceE,@object
	.size		_ZN34_INTERNAL_b11319a5_4_k_cu_e715ed1a6thrust24THRUST_300001_SM_1000_NS6deviceE,(_ZN34_INTERNAL_b11319a5_4_k_cu_e715ed1a4cuda3std3__47nulloptE - _ZN34_INTERNAL_b11319a5_4_k_cu_e715ed1a6thrust24THRUST_300001_SM_1000_NS6deviceE)
_ZN34_INTERNAL_b11319a5_4_k_cu_e715ed1a6thrust24THRUST_300001_SM_1000_NS6deviceE:
	.zero		1
	.type		_ZN34_INTERNAL_b11319a5_4_k_cu_e715ed1a4cuda3std3__47nulloptE,@object
	.size		_ZN34_INTERNAL_b11319a5_4_k_cu_e715ed1a4cuda3std3__47nulloptE,(_ZN34_INTERNAL_b11319a5_4_k_cu_e715ed1a4cuda3std6ranges3__45__cpo8distanceE - _ZN34_INTERNAL_b11319a5_4_k_cu_e715ed1a4cuda3std3__47nulloptE)
_ZN34_INTERNAL_b11319a5_4_k_cu_e715ed1a4cuda3std3__47nulloptE:
	.zero		1
	.type		_ZN34_INTERNAL_b11319a5_4_k_cu_e715ed1a4cuda3std6ranges3__45__cpo8distanceE,@object
	.size		_ZN34_INTERNAL_b11319a5_4_k_cu_e715ed1a4cuda3std6ranges3__45__cpo8distanceE,(_ZN34_INTERNAL_b11319a5_4_k_cu_e715ed1a6thrust24THRUST_300001_SM_1000_NS12placeholders2_4E - _ZN34_INTERNAL_b11319a5_4_k_cu_e715ed1a4cuda3std6ranges3__45__cpo8distanceE)
_ZN34_INTERNAL_b11319a5_4_k_cu_e715ed1a4cuda3std6ranges3__45__cpo8distanceE:
	.zero		1
	.type		_ZN34_INTERNAL_b11319a5_4_k_cu_e715ed1a6thrust24THRUST_300001_SM_1000_NS12placeholders2_4E,@object
	.size		_ZN34_INTERNAL_b11319a5_4_k_cu_e715ed1a6thrust24THRUST_300001_SM_1000_NS12placeholders2_4E,(_ZN34_INTERNAL_b11319a5_4_k_cu_e715ed1a4cuda3std3__45__cpo6rbeginE - _ZN34_INTERNAL_b11319a5_4_k_cu_e715ed1a6thrust24THRUST_300001_SM_1000_NS12placeholders2_4E)
_ZN34_INTERNAL_b11319a5_4_k_cu_e715ed1a6thrust24THRUST_300001_SM_1000_NS12placeholders2_4E:
	.zero		1
	.type		_ZN34_INTERNAL_b11319a5_4_k_cu_e715ed1a4cuda3std3__45__cpo6rbeginE,@object
	.size		_ZN34_INTERNAL_b11319a5_4_k_cu_e715ed1a4cuda3std3__45__cpo6rbeginE,(_ZN34_INTERNAL_b11319a5_4_k_cu_e715ed1a4cuda3std6ranges3__45__cpo7advanceE - _ZN34_INTERNAL_b11319a5_4_k_cu_e715ed1a4cuda3std3__45__cpo6rbeginE)
_ZN34_INTERNAL_b11319a5_4_k_cu_e715ed1a4cuda3std3__45__cpo6rbeginE:
	.zero		1
	.type		_ZN34_INTERNAL_b11319a5_4_k_cu_e715ed1a4cuda3std6ranges3__45__cpo7advanceE,@object
	.size		_ZN34_INTERNAL_b11319a5_4_k_cu_e715ed1a4cuda3std6ranges3__45__cpo7advanceE,(_ZN34_INTERNAL_b11319a5_4_k_cu_e715ed1a6thrust24THRUST_300001_SM_1000_NS12placeholders3_10E - _ZN34_INTERNAL_b11319a5_4_k_cu_e715ed1a4cuda3std6ranges3__45__cpo7advanceE)
_ZN34_INTERNAL_b11319a5_4_k_cu_e715ed1a4cuda3std6ranges3__45__cpo7advanceE:
	.zero		1
	.type		_ZN34_INTERNAL_b11319a5_4_k_cu_e715ed1a6thrust24THRUST_300001_SM_1000_NS12placeholders3_10E,@object
	.size		_ZN34_INTERNAL_b11319a5_4_k_cu_e715ed1a6thrust24THRUST_300001_SM_1000_NS12placeholders3_10E,(_ZN34_INTERNAL_b11319a5_4_k_cu_e715ed1a4cuda3std3__48in_placeE - _ZN34_INTERNAL_b11319a5_4_k_cu_e715ed1a6thrust24THRUST_300001_SM_1000_NS12placeholders3_10E)
_ZN34_INTERNAL_b11319a5_4_k_cu_e715ed1a6thrust24THRUST_300001_SM_1000_NS12placeholders3_10E:
	.zero		1
	.type		_ZN34_INTERNAL_b11319a5_4_k_cu_e715ed1a4cuda3std3__48in_placeE,@object
	.size		_ZN34_INTERNAL_b11319a5_4_k_cu_e715ed1a4cuda3std3__48in_placeE,(_ZN34_INTERNAL_b11319a5_4_k_cu_e715ed1a4cuda3std6ranges3__45__cpo4sizeE - _ZN34_INTERNAL_b11319a5_4_k_cu_e715ed1a4cuda3std3__48in_placeE)
_ZN34_INTERNAL_b11319a5_4_k_cu_e715ed1a4cuda3std3__48in_placeE:
	.zero		1
	.type		_ZN34_INTERNAL_b11319a5_4_k_cu_e715ed1a4cuda3std6ranges3__45__cpo4sizeE,@object
	.size		_ZN34_INTERNAL_b11319a5_4_k_cu_e715ed1a4cuda3std6ranges3__45__cpo4sizeE,(_ZN34_INTERNAL_b11319a5_4_k_cu_e715ed1a6thrust24THRUST_300001_SM_1000_NS12placeholders2_2E - _ZN34_INTERNAL_b11319a5_4_k_cu_e715ed1a4cuda3std6ranges3__45__cpo4sizeE)
_ZN34_INTERNAL_b11319a5_4_k_cu_e715ed1a4cuda3std6ranges3__45__cpo4sizeE:
	.zero		1
	.type		_ZN34_INTERNAL_b11319a5_4_k_cu_e715ed1a6thrust24THRUST_300001_SM_1000_NS12placeholders2_2E,@object
	.size		_ZN34_INTERNAL_b11319a5_4_k_cu_e715ed1a6thrust24THRUST_300001_SM_1000_NS12placeholders2_2E,(_ZN34_INTERNAL_b11319a5_4_k_cu_e715ed1a4cuda3std3__45__cpo6cbeginE - _ZN34_INTERNAL_b11319a5_4_k_cu_e715ed1a6thrust24THRUST_300001_SM_1000_NS12placeholders2_2E)
_ZN34_INTERNAL_b11319a5_4_k_cu_e715ed1a6thrust24THRUST_300001_SM_1000_NS12placeholders2_2E:
	.zero		1
	.type		_ZN34_INTERNAL_b11319a5_4_k_cu_e715ed1a4cuda3std3__45__cpo6cbeginE,@object
	.size		_ZN34_INTERNAL_b11319a5_4_k_cu_e715ed1a4cuda3std3__45__cpo6cbeginE,(_ZN34_INTERNAL_b11319a5_4_k_cu_e715ed1a4cuda3std6ranges3__45__cpo6cbeginE - _ZN34_INTERNAL_b11319a5_4_k_cu_e715ed1a4cuda3std3__45__cpo6cbeginE)
_ZN34_INTERNAL_b11319a5_4_k_cu_e715ed1a4cuda3std3__45__cpo6cbeginE:
	.zero		1
	.type		_ZN34_INTERNAL_b11319a5_4_k_cu_e715ed1a4cuda3std6ranges3__45__cpo6cbeginE,@object
	.size		_ZN34_INTERNAL_b11319a5_4_k_cu_e715ed1a4cuda3std6ranges3__45__cpo6cbeginE,(_ZN34_INTERNAL_b11319a5_4_k_cu_e715ed1a6thrust24THRUST_300001_SM_1000_NS12placeholders2_6E - _ZN34_INTERNAL_b11319a5_4_k_cu_e715ed1a4cuda3std6ranges3__45__cpo6cbeginE)
_ZN34_INTERNAL_b11319a5_4_k_cu_e715ed1a4cuda3std6ranges3__45__cpo6cbeginE:
	.zero		1
	.type		_ZN34_INTERNAL_b11319a5_4_k_cu_e715ed1a6thrust24THRUST_300001_SM_1000_NS12placeholders2_6E,@object
	.size		_ZN34_INTERNAL_b11319a5_4_k_cu_e715ed1a6thrust24THRUST_300001_SM_1000_NS12placeholders2_6E,(_ZN34_INTERNAL_b11319a5_4_k_cu_e715ed1a4cuda3std3__45__cpo7crbeginE - _ZN34_INTERNAL_b11319a5_4_k_cu_e715ed1a6thrust24THRUST_300001_SM_1000_NS12placeholders2_6E)
_ZN34_INTERNAL_b11319a5_4_k_cu_e715ed1a6thrust24THRUST_300001_SM_1000_NS12placeholders2_6E:
	.zero		1
	.type		_ZN34_INTERNAL_b11319a5_4_k_cu_e715ed1a4cuda3std3__45__cpo7crbeginE,@object
	.size		_ZN34_INTERNAL_b11319a5_4_k_cu_e715ed1a4cuda3std3__45__cpo7crbeginE,(_ZN34_INTERNAL_b11319a5_4_k_cu_e715ed1a4cuda3std6ranges3__45__cpo4nextE - _ZN34_INTERNAL_b11319a5_4_k_cu_e715ed1a4cuda3std3__45__cpo7crbeginE)
_ZN34_INTERNAL_b11319a5_4_k_cu_e715ed1a4cuda3std3__45__cpo7crbeginE:
	.zero		1
	.type		_ZN34_INTERNAL_b11319a5_4_k_cu_e715ed1a4cuda3std6ranges3__45__cpo4nextE,@object
	.size		_ZN34_INTERNAL_b11319a5_4_k_cu_e715ed1a4cuda3std6ranges3__45__cpo4nextE,(_ZN34_INTERNAL_b11319a5_4_k_cu_e715ed1a4cuda3std6ranges3__45__cpo4swapE - _ZN34_INTERNAL_b11319a5_4_k_cu_e715ed1a4cuda3std6ranges3__45__cpo4nextE)
_ZN34_INTERNAL_b11319a5_4_k_cu_e715ed1a4cuda3std6ranges3__45__cpo4nextE:
	.zero		1
	.type		_ZN34_INTERNAL_b11319a5_4_k_cu_e715ed1a4cuda3std6ranges3__45__cpo4swapE,@object
	.size		_ZN34_INTERNAL_b11319a5_4_k_cu_e715ed1a4cuda3std6ranges3__45__cpo4swapE,(_ZN34_INTERNAL_b11319a5_4_k_cu_e715ed1a6thrust24THRUST_300001_SM_1000_NS8cuda_cub10par_nosyncE - _ZN34_INTERNAL_b11319a5_4_k_cu_e715ed1a4cuda3std6ranges3__45__cpo4swapE)
_ZN34_INTERNAL_b11319a5_4_k_cu_e715ed1a4cuda3std6ranges3__45__cpo4swapE:
	.zero		1
	.type		_ZN34_INTERNAL_b11319a5_4_k_cu_e715ed1a6thrust24THRUST_300001_SM_1000_NS8cuda_cub10par_nosyncE,@object
	.size		_ZN34_INTERNAL_b11319a5_4_k_cu_e715ed1a6thrust24THRUST_300001_SM_1000_NS8cuda_cub10par_nosyncE,(_ZN34_INTERNAL_b11319a5_4_k_cu_e715ed1a6thrust24THRUST_300001_SM_1000_NS3seqE - _ZN34_INTERNAL_b11319a5_4_k_cu_e715ed1a6thrust24THRUST_300001_SM_1000_NS8cuda_cub10par_nosyncE)
_ZN34_INTERNAL_b11319a5_4_k_cu_e715ed1a6thrust24THRUST_300001_SM_1000_NS8cuda_cub10par_nosyncE:
	.zero		1
	.type		_ZN34_INTERNAL_b11319a5_4_k_cu_e715ed1a6thrust24THRUST_300001_SM_1000_NS3seqE,@object
	.size		_ZN34_INTERNAL_b11319a5_4_k_cu_e715ed1a6thrust24THRUST_300001_SM_1000_NS3seqE,(_ZN34_INTERNAL_b11319a5_4_k_cu_e715ed1a4cuda3std3__420unreachable_sentinelE - _ZN34_INTERNAL_b11319a5_4_k_cu_e715ed1a6thrust24THRUST_300001_SM_1000_NS3seqE)
_ZN34_INTERNAL_b11319a5_4_k_cu_e715ed1a6thrust24THRUST_300001_SM_1000_NS3seqE:
	.zero		1
	.type		_ZN34_INTERNAL_b11319a5_4_k_cu_e715ed1a4cuda3std3__420unreachable_sentinelE,@object
	.size		_ZN34_INTERNAL_b11319a5_4_k_cu_e715ed1a4cuda3std3__420unreachable_sentinelE,(_ZN34_INTERNAL_b11319a5_4_k_cu_e715ed1a4cuda3std6ranges3__45__cpo5ssizeE - _ZN34_INTERNAL_b11319a5_4_k_cu_e715ed1a4cuda3std3__420unreachable_sentinelE)
_ZN34_INTERNAL_b11319a5_4_k_cu_e715ed1a4cuda3std3__420unreachable_sentinelE:
	.zero		1
	.type		_ZN34_INTERNAL_b11319a5_4_k_cu_e715ed1a4cuda3std6ranges3__45__cpo5ssizeE,@object
	.size		_ZN34_INTERNAL_b11319a5_4_k_cu_e715ed1a4cuda3std6ranges3__45__cpo5ssizeE,(_ZN34_INTERNAL_b11319a5_4_k_cu_e715ed1a6thrust24THRUST_300001_SM_1000_NS12placeholders2_3E - _ZN34_INTERNAL_b11319a5_4_k_cu_e715ed1a4cuda3std6ranges3__45__cpo5ssizeE)
_ZN34_INTERNAL_b11319a5_4_k_cu_e715ed1a4cuda3std6ranges3__45__cpo5ssizeE:
	.zero		1
	.type		_ZN34_INTERNAL_b11319a5_4_k_cu_e715ed1a6thrust24THRUST_300001_SM_1000_NS12placeholders2_3E,@object
	.size		_ZN34_INTERNAL_b11319a5_4_k_cu_e715ed1a6thrust24THRUST_300001_SM_1000_NS12placeholders2_3E,(_ZN34_INTERNAL_b11319a5_4_k_cu_e715ed1a4cuda3std3__45__cpo4cendE - _ZN34_INTERNAL_b11319a5_4_k_cu_e715ed1a6thrust24THRUST_300001_SM_1000_NS12placeholders2_3E)
_ZN34_INTERNAL_b11319a5_4_k_cu_e715ed1a6thrust24THRUST_300001_SM_1000_NS12placeholders2_3E:
	.zero		1
	.type		_ZN34_INTERNAL_b11319a5_4_k_cu_e715ed1a4cuda3std3__45__cpo4cendE,@object
	.size		_ZN34_INTERNAL_b11319a5_4_k_cu_e715ed1a4cuda3std3__45__cpo4cendE,(_ZN34_INTERNAL_b11319a5_4_k_cu_e715ed1a4cuda3std6ranges3__45__cpo4cendE - _ZN34_INTERNAL_b11319a5_4_k_cu_e715ed1a4cuda3std3__45__cpo4cendE)
_ZN34_INTERNAL_b11319a5_4_k_cu_e715ed1a4cuda3std3__45__cpo4cendE:
	.zero		1
	.type		_ZN34_INTERNAL_b11319a5_4_k_cu_e715ed1a4cuda3std6ranges3__45__cpo4cendE,@object
	.size		_ZN34_INTERNAL_b11319a5_4_k_cu_e715ed1a4cuda3std6ranges3__45__cpo4cendE,(_ZN34_INTERNAL_b11319a5_4_k_cu_e715ed1a6thrust24THRUST_300001_SM_1000_NS12placeholders2_7E - _ZN34_INTERNAL_b11319a5_4_k_cu_e715ed1a4cuda3std6ranges3__45__cpo4cendE)
_ZN34_INTERNAL_b11319a5_4_k_cu_e715ed1a4cuda3std6ranges3__45__cpo4cendE:
	.zero		1
	.type		_ZN34_INTERNAL_b11319a5_4_k_cu_e715ed1a6thrust24THRUST_300001_SM_1000_NS12placeholders2_7E,@object
	.size		_ZN34_INTERNAL_b11319a5_4_k_cu_e715ed1a6thrust24THRUST_300001_SM_1000_NS12placeholders2_7E,(_ZN34_INTERNAL_b11319a5_4_k_cu_e715ed1a4cuda3std3__45__cpo5crendE - _ZN34_INTERNAL_b11319a5_4_k_cu_e715ed1a6thrust24THRUST_300001_SM_1000_NS12placeholders2_7E)
_ZN34_INTERNAL_b11319a5_4_k_cu_e715ed1a6thrust24THRUST_300001_SM_1000_NS12placeholders2_7E:
	.zero		1
	.type		_ZN34_INTERNAL_b11319a5_4_k_cu_e715ed1a4cuda3std3__45__cpo5crendE,@object
	.size		_ZN34_INTERNAL_b11319a5_4_k_cu_e715ed1a4cuda3std3__45__cpo5crendE,(_ZN34_INTERNAL_b11319a5_4_k_cu_e715ed1a4cuda3std6ranges3__45__cpo4prevE - _ZN34_INTERNAL_b11319a5_4_k_cu_e715ed1a4cuda3std3__45__cpo5crendE)
_ZN34_INTERNAL_b11319a5_4_k_cu_e715ed1a4cuda3std3__45__cpo5crendE:
	.zero		1
	.type		_ZN34_INTERNAL_b11319a5_4_k_cu_e715ed1a4cuda3std6ranges3__45__cpo4prevE,@object
	.size		_ZN34_INTERNAL_b11319a5_4_k_cu_e715ed1a4cuda3std6ranges3__45__cpo4prevE,(_ZN34_INTERNAL_b11319a5_4_k_cu_e715ed1a4cuda3std6ranges3__45__cpo9iter_moveE - _ZN34_INTERNAL_b11319a5_4_k_cu_e715ed1a4cuda3std6ranges3__45__cpo4prevE)
_ZN34_INTERNAL_b11319a5_4_k_cu_e715ed1a4cuda3std6ranges3__45__cpo4prevE:
	.zero		1
	.type		_ZN34_INTERNAL_b11319a5_4_k_cu_e715ed1a4cuda3std6ranges3__45__cpo9iter_moveE,@object
	.size		_ZN34_INTERNAL_b11319a5_4_k_cu_e715ed1a4cuda3std6ranges3__45__cpo9iter_moveE,(_ZN34_INTERNAL_b11319a5_4_k_cu_e715ed1a6thrust24THRUST_300001_SM_1000_NS6system6detail10sequential3seqE - _ZN34_INTERNAL_b11319a5_4_k_cu_e715ed1a4cuda3std6ranges3__45__cpo9iter_moveE)
_ZN34_INTERNAL_b11319a5_4_k_cu_e715ed1a4cuda3std6ranges3__45__cpo9iter_moveE:
	.zero		1
	.type		_ZN34_INTERNAL_b11319a5_4_k_cu_e715ed1a6thrust24THRUST_300001_SM_1000_NS6system6detail10sequential3seqE,@object
	.size		_ZN34_INTERNAL_b11319a5_4_k_cu_e715ed1a6thrust24THRUST_300001_SM_1000_NS6system6detail10sequential3seqE,(_ZN34_INTERNAL_b11319a5_4_k_cu_e715ed1a6thrust24THRUST_300001_SM_1000_NS12placeholders2_9E - _ZN34_INTERNAL_b11319a5_4_k_cu_e715ed1a6thrust24THRUST_300001_SM_1000_NS6system6detail10sequential3seqE)
_ZN34_INTERNAL_b11319a5_4_k_cu_e715ed1a6thrust24THRUST_300001_SM_1000_NS6system6detail10sequential3seqE:
	.zero		1
	.type		_ZN34_INTERNAL_b11319a5_4_k_cu_e715ed1a6thrust24THRUST_300001_SM_1000_NS12placeholders2_9E,@object
	.size		_ZN34_INTERNAL_b11319a5_4_k_cu_e715ed1a6thrust24THRUST_300001_SM_1000_NS12placeholders2_9E,(_ZN34_INTERNAL_b11319a5_4_k_cu_e715ed1a4cuda3std3__419piecewise_constructE - _ZN34_INTERNAL_b11319a5_4_k_cu_e715ed1a6thrust24THRUST_300001_SM_1000_NS12placeholders2_9E)
_ZN34_INTERNAL_b11319a5_4_k_cu_e715ed1a6thrust24THRUST_300001_SM_1000_NS12placeholders2_9E:
	.zero		1
	.type		_ZN34_INTERNAL_b11319a5_4_k_cu_e715ed1a4cuda3std3__419piecewise_constructE,@object
	.size		_ZN34_INTERNAL_b11319a5_4_k_cu_e715ed1a4cuda3std3__419piecewise_constructE,(_ZN34_INTERNAL_b11319a5_4_k_cu_e715ed1a4cuda3std6ranges3__45__cpo5cdataE - _ZN34_INTERNAL_b11319a5_4_k_cu_e715ed1a4cuda3std3__419piecewise_constructE)
_ZN34_INTERNAL_b11319a5_4_k_cu_e715ed1a4cuda3std3__419piecewise_constructE:
	.zero		1
	.type		_ZN34_INTERNAL_b11319a5_4_k_cu_e715ed1a4cuda3std6ranges3__45__cpo5cdataE,@object
	.size		_ZN34_INTERNAL_b11319a5_4_k_cu_e715ed1a4cuda3std6ranges3__45__cpo5cdataE,(_ZN34_INTERNAL_b11319a5_4_k_cu_e715ed1a6thrust24THRUST_300001_SM_1000_NS12placeholders2_1E - _ZN34_INTERNAL_b11319a5_4_k_cu_e715ed1a4cuda3std6ranges3__45__cpo5cdataE)
_ZN34_INTERNAL_b11319a5_4_k_cu_e715ed1a4cuda3std6ranges3__45__cpo5cdataE:
	.zero		1
	.type		_ZN34_INTERNAL_b11319a5_4_k_cu_e715ed1a6thrust24THRUST_300001_SM_1000_NS12placeholders2_1E,@object
	.size		_ZN34_INTERNAL_b11319a5_4_k_cu_e715ed1a6thrust24THRUST_300001_SM_1000_NS12placeholders2_1E,(_ZN34_INTERNAL_b11319a5_4_k_cu_e715ed1a4cuda3std3__45__cpo3endE - _ZN34_INTERNAL_b11319a5_4_k_cu_e715ed1a6thrust24THRUST_300001_SM_1000_NS12placeholders2_1E)
_ZN34_INTERNAL_b11319a5_4_k_cu_e715ed1a6thrust24THRUST_300001_SM_1000_NS12placeholders2_1E:
	.zero		1
	.type		_ZN34_INTERNAL_b11319a5_4_k_cu_e715ed1a4cuda3std3__45__cpo3endE,@object
	.size		_ZN34_INTERNAL_b11319a5_4_k_cu_e715ed1a4cuda3std3__45__cpo3endE,(_ZN34_INTERNAL_b11319a5_4_k_cu_e715ed1a4cuda3std6ranges3__45__cpo3endE - _ZN34_INTERNAL_b11319a5_4_k_cu_e715ed1a4cuda3std3__45__cpo3endE)
_ZN34_INTERNAL_b11319a5_4_k_cu_e715ed1a4cuda3std3__45__cpo3endE:
	.zero		1
	.type		_ZN34_INTERNAL_b11319a5_4_k_cu_e715ed1a4cuda3std6ranges3__45__cpo3endE,@object
	.size		_ZN34_INTERNAL_b11319a5_4_k_cu_e715ed1a4cuda3std6ranges3__45__cpo3endE,(_ZN34_INTERNAL_b11319a5_4_k_cu_e715ed1a6thrust24THRUST_300001_SM_1000_NS12placeholders2_5E - _ZN34_INTERNAL_b11319a5_4_k_cu_e715ed1a4cuda3std6ranges3__45__cpo3endE)
_ZN34_INTERNAL_b11319a5_4_k_cu_e715ed1a4cuda3std6ranges3__45__cpo3endE:
	.zero		1
	.type		_ZN34_INTERNAL_b11319a5_4_k_cu_e715ed1a6thrust24THRUST_300001_SM_1000_NS12placeholders2_5E,@object
	.size		_ZN34_INTERNAL_b11319a5_4_k_cu_e715ed1a6thrust24THRUST_300001_SM_1000_NS12placeholders2_5E,(_ZN34_INTERNAL_b11319a5_4_k_cu_e715ed1a4cuda3std3__45__cpo4rendE - _ZN34_INTERNAL_b11319a5_4_k_cu_e715ed1a6thrust24THRUST_300001_SM_1000_NS12placeholders2_5E)
_ZN34_INTERNAL_b11319a5_4_k_cu_e715ed1a6thrust24THRUST_300001_SM_1000_NS12placeholders2_5E:
	.zero		1
	.type		_ZN34_INTERNAL_b11319a5_4_k_cu_e715ed1a4cuda3std3__45__cpo4rendE,@object
	.size		_ZN34_INTERNAL_b11319a5_4_k_cu_e715ed1a4cuda3std3__45__cpo4rendE,(_ZN34_INTERNAL_b11319a5_4_k_cu_e715ed1a4cuda3std6ranges3__45__cpo9iter_swapE - _ZN34_INTERNAL_b11319a5_4_k_cu_e715ed1a4cuda3std3__45__cpo4rendE)
_ZN34_INTERNAL_b11319a5_4_k_cu_e715ed1a4cuda3std3__45__cpo4rendE:
	.zero		1
	.type		_ZN34_INTERNAL_b11319a5_4_k_cu_e715ed1a4cuda3std6ranges3__45__cpo9iter_swapE,@object
	.size		_ZN34_INTERNAL_b11319a5_4_k_cu_e715ed1a4cuda3std6ranges3__45__cpo9iter_swapE,(_ZN34_INTERNAL_b11319a5_4_k_cu_e715ed1a4cuda3std3__48unexpectE - _ZN34_INTERNAL_b11319a5_4_k_cu_e715ed1a4cuda3std6ranges3__45__cpo9iter_swapE)
_ZN34_INTERNAL_b11319a5_4_k_cu_e715ed1a4cuda3std6ranges3__45__cpo9iter_swapE:
	.zero		1
	.type		_ZN34_INTERNAL_b11319a5_4_k_cu_e715ed1a4cuda3std3__48unexpectE,@object
	.size		_ZN34_INTERNAL_b11319a5_4_k_cu_e715ed1a4cuda3std3__48unexpectE,(_ZN34_INTERNAL_b11319a5_4_k_cu_e715ed1a6thrust24THRUST_300001_SM_1000_NS8cuda_cub3parE - _ZN34_INTERNAL_b11319a5_4_k_cu_e715ed1a4cuda3std3__48unexpectE)
_ZN34_INTERNAL_b11319a5_4_k_cu_e715ed1a4cuda3std3__48unexpectE:
	.zero		1
	.type		_ZN34_INTERNAL_b11319a5_4_k_cu_e715ed1a6thrust24THRUST_300001_SM_1000_NS8cuda_cub3parE,@object
	.size		_ZN34_INTERNAL_b11319a5_4_k_cu_e715ed1a6thrust24THRUST_300001_SM_1000_NS8cuda_cub3parE,(.L_29 - _ZN34_INTERNAL_b11319a5_4_k_cu_e715ed1a6thrust24THRUST_300001_SM_1000_NS8cuda_cub3parE)
_ZN34_INTERNAL_b11319a5_4_k_cu_e715ed1a6thrust24THRUST_300001_SM_1000_NS8cuda_cub3parE:
	.zero		1
.L_29:


//--------------------- .nv.shared._Z6reduceILj512EEvPdS0_j --------------------------
	.section	.nv.shared._Z6reduceILj512EEvPdS0_j,"aw",@nobits
	.sectionflags	@""
	.align	16
	.zero		1024


//--------------------- .nv.shared._Z16calcEccentricityPdS_S_S_i --------------------------
	.section	.nv.shared._Z16calcEccentricityPdS_S_S_i,"aw",@nobits
	.sectionflags	@""
	.align	16
	.zero		1024


//--------------------- .nv.shared._Z9collisionPdS_S_S_id --------------------------
	.section	.nv.shared._Z9collisionPdS_S_S_id,"aw",@nobits
	.sectionflags	@""
	.align	16
	.zero		1024


//--------------------- .nv.shared._Z12statusUpdatePdS_S_S_i --------------------------
	.section	.nv.shared._Z12statusUpdatePdS_S_S_i,"aw",@nobits
	.sectionflags	@""
	.align	16
	.zero		1024


//--------------------- .nv.shared._Z12consMomentumPdS_S_iS_ --------------------------
	.section	.nv.shared._Z12consMomentumPdS_S_iS_,"aw",@nobits
	.sectionflags	@""
	.align	16
	.zero		1024


//--------------------- .nv.shared._Z10mergeEjectPdS_id --------------------------
	.section	.nv.shared._Z10mergeEjectPdS_id,"aw",@nobits
	.sectionflags	@""
	.align	16
	.zero		1024


//--------------------- .nv.shared._Z8B_kernelPdS_S_S_diS_d --------------------------
	.section	.nv.shared._Z8B_kernelPdS_S_S_diS_d,"aw",@nobits
	.sectionflags	@""
	.align	16
	.zero		1024


//--------------------- .nv.shared._Z9A2_kernelPdS_S_dS_S_i --------------------------
	.section	.nv.shared._Z9A2_kernelPdS_S_dS_S_i,"aw",@nobits
	.sectionflags	@""
	.align	16
	.zero		1024


//--------------------- .nv.shared._Z9A1_kernelPdS_d --------------------------
	.section	.nv.shared._Z9A1_kernelPdS_d,"aw",@nobits
	.sectionflags	@""
	.align	16
	.zero		1024


//--------------------- .nv.constant0._ZN3cub18CUB_300001_SM_10006detail11EmptyKernelIvEEvv --------------------------
	.section	.nv.constant0._ZN3cub18CUB_300001_SM_10006detail11EmptyKernelIvEEvv,"a",@progbits
	.sectionflags	@""
	.align	4
.nv.constant0._ZN3cub18CUB_300001_SM_10006detail11EmptyKernelIvEEvv:
	.zero		896


//--------------------- .nv.constant0._Z6reduceILj512EEvPdS0_j --------------------------
	.section	.nv.constant0._Z6reduceILj512EEvPdS0_j,"a",@progbits
	.sectionflags	@""
	.align	4
.nv.constant0._Z6reduceILj512EEvPdS0_j:
	.zero		916


//--------------------- .nv.constant0._Z16calcEccentricityPdS_S_S_i --------------------------
	.section	.nv.constant0._Z16calcEccentricityPdS_S_S_i,"a",@progbits
	.sectionflags	@""
	.align	4
.nv.constant0._Z16calcEccentricityPdS_S_S_i:
	.zero		932


//--------------------- .nv.constant0._Z9collisionPdS_S_S_id --------------------------
	.section	.nv.constant0._Z9collisionPdS_S_S_id,"a",@progbits
	.sectionflags	@""
	.align	4
.nv.constant0._Z9collisionPdS_S_S_id:
	.zero		944


//--------------------- .nv.constant0._Z12statusUpdatePdS_S_S_i --------------------------
	.section	.nv.constant0._Z12statusUpdatePdS_S_S_i,"a",@progbits
	.sectionflags	@""
	.align	4
.nv.constant0._Z12statusUpdatePdS_S_S_i:
	.zero		932


//--------------------- .nv.constant0._Z12consMomentumPdS_S_iS_ --------------------------
	.section	.nv.constant0._Z12consMomentumPdS_S_iS_,"a",@progbits
	.sectionflags	@""
	.align	4
.nv.constant0._Z12consMomentumPdS_S_iS_:
	.zero		936


//--------------------- .nv.constant0._Z10mergeEjectPdS_id --------------------------
	.section	.nv.constant0._Z10mergeEjectPdS_id,"a",@progbits
	.sectionflags	@""
	.align	4
.nv.constant0._Z10mergeEjectPdS_id:
	.zero		928


//--------------------- .nv.constant0._Z8B_kernelPdS_S_S_diS_d --------------------------
	.section	.nv.constant0._Z8B_kernelPdS_S_S_diS_d,"a",@progbits
	.sectionflags	@""
	.align	4
.nv.constant0._Z8B_kernelPdS_S_S_diS_d:
	.zero		960


//--------------------- .nv.constant0._Z9A2_kernelPdS_S_dS_S_i --------------------------
	.section	.nv.constant0._Z9A2_kernelPdS_S_dS_S_i,"a",@progbits
	.sectionflags	@""
	.align	4
.nv.constant0._Z9A2_kernelPdS_S_dS_S_i:
	.zero		948


//--------------------- .nv.constant0._Z9A1_kernelPdS_d --------------------------
	.section	.nv.constant0._Z9A1_kernelPdS_d,"a",@progbits
	.sectionflags	@""
	.align	4
.nv.constant0._Z9A1_kernelPdS_d:
	.zero		920


//--------------------- SYMBOLS --------------------------

	.type		.nv.reservedSmem.offset0,@object
	.size		.nv.reservedSmem.offset0,0x4
	.type		.nv.reservedSmem.cap,@object
	.size		.nv.reservedSmem.cap,0x4
